// auto-generated by cutlass_sweep.gemm — config: {"arch": "sm_90", "cluster_m": 1, "cluster_n": 1, "dtype": "e4m3", "stages": 4, "tile_k": 128, "tile_m": 256, "tile_n": 64}
#include "cutlass/cutlass.h"
#include "cutlass/gemm/collective/collective_builder.hpp"
#include "cutlass/gemm/device/gemm_universal_adapter.h"
#include "cutlass/gemm/kernel/gemm_universal.hpp"
#include "cutlass/epilogue/collective/collective_builder.hpp"

using ElemA = cutlass::float_e4m3_t;
using ElemB = cutlass::float_e4m3_t;
using ElemCD = cutlass::float_e4m3_t;
using Acc  = float;
using TileShape    = cute::Shape<cute::_256, cute::_64, cute::_128>;
using ClusterShape = cute::Shape<cute::_1, cute::_1, cute::_1>;

using CollectiveEpilogue = typename cutlass::epilogue::collective::CollectiveBuilder<
    cutlass::arch::Sm90, cutlass::arch::OpClassTensorOp,
    TileShape, ClusterShape,
    cutlass::epilogue::collective::EpilogueTileAuto,
    Acc, Acc,
    ElemCD, cutlass::layout::RowMajor, 128 / cutlass::sizeof_bits<ElemCD>::value,
    ElemCD, cutlass::layout::RowMajor, 128 / cutlass::sizeof_bits<ElemCD>::value,
    cutlass::epilogue::collective::EpilogueScheduleAuto
  >::CollectiveOp;

using CollectiveMainloop = typename cutlass::gemm::collective::CollectiveBuilder<
    cutlass::arch::Sm90, cutlass::arch::OpClassTensorOp,
    ElemA, cutlass::layout::RowMajor, 128 / cutlass::sizeof_bits<ElemA>::value,
    ElemB, cutlass::layout::ColumnMajor, 128 / cutlass::sizeof_bits<ElemB>::value,
    Acc,
    TileShape, ClusterShape,
    cutlass::gemm::collective::StageCount<4>,
    cutlass::gemm::collective::KernelScheduleAuto
  >::CollectiveOp;

using GemmKernel = cutlass::gemm::kernel::GemmUniversal<
    cute::Shape<int,int,int,int>,
    CollectiveMainloop,
    CollectiveEpilogue
>;
using Gemm = cutlass::gemm::device::GemmUniversalAdapter<GemmKernel>;

// Force the device kernel symbol into the cubin without needing a host main.
auto* _anchor = &cutlass::device_kernel<GemmKernel>;


// ===== COMPILED SASS (sm_90a) =====

	.target	sm_90a

	.elftype	@"ET_EXEC"


//--------------------- .note.nv.tkinfo           --------------------------
	.section	.note.nv.tkinfo,"",@"SHT_NOTE"
	.sectionflags	@"SHF_NOTE_NV_TKINFO"
	.tkinfo
        /*0018*/ 	.word	0x00000002
        /*0030*/ 	.string	""
        /*0030*/ 	.string	"ptxas"
        /*0030*/ 	.string	"Cuda compilation tools, release 13.0, V13.0.88"
        /*0030*/ 	.string	"Build cuda_13.0.r13.0/compiler.36424714_0"
        /*0030*/ 	.string	"-arch sm_90a -m 64 "



//--------------------- .note.nv.cuinfo           --------------------------
	.section	.note.nv.cuinfo,"",@"SHT_NOTE"
	.sectionflags	@"SHF_NOTE_NV_CUINFO"
        /*0018*/ 	.short	0x0002
        /*001a*/ 	.short	0x005a
        /*001c*/ 	.short	0x0082
	.zero		2


//--------------------- .nv.info                  --------------------------
	.section	.nv.info,"",@"SHT_CUDA_INFO"
	.align	4


	//----- nvinfo : EIATTR_REGCOUNT
	.align		4
        /*0000*/ 	.byte	0x04, 0x2f
        /*0002*/ 	.short	(.L_12 - .L_11)
	.align		4
.L_11:
        /*0004*/ 	.word	index@(_ZN7cutlass13device_kernelINS_4gemm6kernel13GemmUniversalIN4cute5tupleIJiiiiEEENS1_10collective13CollectiveMmaINS1_37MainloopSm90TmaGmmaWarpSpecializedFP8ILi4ENS5_IJNS4_1CILi1EEESB_SB_EEENS1_35KernelTmaWarpSpecializedCooperativeEEENS5_IJNSA_ILi256EEENSA_ILi64EEENSA_ILi128EEEEEENS_12float_e4m3_tENS5_IJlSB_lEEESJ_SK_NS4_8TiledMMAINS4_8MMA_AtomIJNS4_4SM904GMMA30MMA_64x64x32_F32E4M3E4M3_SS_TNILNSO_7ScaleInE1ELSQ_1EEEEEENS4_6LayoutINS5_IJNSA_ILi2EEESB_SB_EEENS5_IJSB_NSA_ILi0EEESW_EEEEENS5_IJNS4_10UnderscoreESZ_SZ_EEEEENS4_13SM90_TMA_LOADENS4_14ComposedLayoutINS4_7SwizzleILi3ELi4ELi3EEENS4_18smem_ptr_flag_bitsILi8EEENST_INS5_IJNSA_ILi8EEESH_EEENS5_IJSH_SB_EEEEEEEvNS4_8identityES12_S1C_vS1D_EENS_8epilogue10collective6detail29Sm90TmaWarpSpecializedAdapterINS1G_15DefaultEpilogueISJ_SK_SK_NS1F_6thread17LinearCombinationISJ_Li1EffLNS1K_9ScaleType4KindE0ELNS_15FloatRoundStyleE2ESJ_EENS1_15EpilogueDefaultEEEEEvvEEEEvNT_6ParamsE)
        /*0008*/ 	.word	0x000000a8


	//----- nvinfo : EIATTR_FRAME_SIZE
	.align		4
.L_12:
        /*000c*/ 	.byte	0x04, 0x11
        /*000e*/ 	.short	(.L_14 - .L_13)
	.align		4
.L_13:
        /*0010*/ 	.word	index@(_ZN7cutlass13device_kernelINS_4gemm6kernel13GemmUniversalIN4cute5tupleIJiiiiEEENS1_10collective13CollectiveMmaINS1_37MainloopSm90TmaGmmaWarpSpecializedFP8ILi4ENS5_IJNS4_1CILi1EEESB_SB_EEENS1_35KernelTmaWarpSpecializedCooperativeEEENS5_IJNSA_ILi256EEENSA_ILi64EEENSA_ILi128EEEEEENS_12float_e4m3_tENS5_IJlSB_lEEESJ_SK_NS4_8TiledMMAINS4_8MMA_AtomIJNS4_4SM904GMMA30MMA_64x64x32_F32E4M3E4M3_SS_TNILNSO_7ScaleInE1ELSQ_1EEEEEENS4_6LayoutINS5_IJNSA_ILi2EEESB_SB_EEENS5_IJSB_NSA_ILi0EEESW_EEEEENS5_IJNS4_10UnderscoreESZ_SZ_EEEEENS4_13SM90_TMA_LOADENS4_14ComposedLayoutINS4_7SwizzleILi3ELi4ELi3EEENS4_18smem_ptr_flag_bitsILi8EEENST_INS5_IJNSA_ILi8EEESH_EEENS5_IJSH_SB_EEEEEEEvNS4_8identityES12_S1C_vS1D_EENS_8epilogue10collective6detail29Sm90TmaWarpSpecializedAdapterINS1G_15DefaultEpilogueISJ_SK_SK_NS1F_6thread17LinearCombinationISJ_Li1EffLNS1K_9ScaleType4KindE0ELNS_15FloatRoundStyleE2ESJ_EENS1_15EpilogueDefaultEEEEEvvEEEEvNT_6ParamsE)
        /*0014*/ 	.word	0x00000000


	//----- nvinfo : EIATTR_MIN_STACK_SIZE
	.align		4
.L_14:
        /*0018*/ 	.byte	0x04, 0x12
        /*001a*/ 	.short	(.L_16 - .L_15)
	.align		4
.L_15:
        /*001c*/ 	.word	index@(_ZN7cutlass13device_kernelINS_4gemm6kernel13GemmUniversalIN4cute5tupleIJiiiiEEENS1_10collective13CollectiveMmaINS1_37MainloopSm90TmaGmmaWarpSpecializedFP8ILi4ENS5_IJNS4_1CILi1EEESB_SB_EEENS1_35KernelTmaWarpSpecializedCooperativeEEENS5_IJNSA_ILi256EEENSA_ILi64EEENSA_ILi128EEEEEENS_12float_e4m3_tENS5_IJlSB_lEEESJ_SK_NS4_8TiledMMAINS4_8MMA_AtomIJNS4_4SM904GMMA30MMA_64x64x32_F32E4M3E4M3_SS_TNILNSO_7ScaleInE1ELSQ_1EEEEEENS4_6LayoutINS5_IJNSA_ILi2EEESB_SB_EEENS5_IJSB_NSA_ILi0EEESW_EEEEENS5_IJNS4_10UnderscoreESZ_SZ_EEEEENS4_13SM90_TMA_LOADENS4_14ComposedLayoutINS4_7SwizzleILi3ELi4ELi3EEENS4_18smem_ptr_flag_bitsILi8EEENST_INS5_IJNSA_ILi8EEESH_EEENS5_IJSH_SB_EEEEEEEvNS4_8identityES12_S1C_vS1D_EENS_8epilogue10collective6detail29Sm90TmaWarpSpecializedAdapterINS1G_15DefaultEpilogueISJ_SK_SK_NS1F_6thread17LinearCombinationISJ_Li1EffLNS1K_9ScaleType4KindE0ELNS_15FloatRoundStyleE2ESJ_EENS1_15EpilogueDefaultEEEEEvvEEEEvNT_6ParamsE)
        /*0020*/ 	.word	0x00000000
.L_16:


//--------------------- .nv.compat                --------------------------
	.section	.nv.compat,"",@"SHT_CUDA_COMPAT_INFO"
	.align	4
        /*0000*/ 	.byte	0x02, 0x09, 0x01, 0x00, 0x02, 0x02, 0x04, 0x00, 0x02, 0x05, 0x05, 0x00, 0x03, 0x07, 0x01, 0x01
        /*0010*/ 	.byte	0x02, 0x03, 0x01, 0x00, 0x02, 0x06, 0x01, 0x00, 0x04, 0x0b, 0x08, 0x00, 0x00, 0x00, 0x00, 0x00
        /*0020*/ 	.byte	0x00, 0x00, 0x00, 0x00


//--------------------- .nv.info._ZN7cutlass13device_kernelINS_4gemm6kernel13GemmUniversalIN4cute5tupleIJiiiiEEENS1_10collective13CollectiveMmaINS1_37MainloopSm90TmaGmmaWarpSpecializedFP8ILi4ENS5_IJNS4_1CILi1EEESB_SB_EEENS1_35KernelTmaWarpSpecializedCooperativeEEENS5_IJNSA_ILi256EEENSA_ILi64EEENSA_ILi128EEEEEENS_12float_e4m3_tENS5_IJlSB_lEEESJ_SK_NS4_8TiledMMAINS4_8MMA_AtomIJNS4_4SM904GMMA30MMA_64x64x32_F32E4M3E4M3_SS_TNILNSO_7ScaleInE1ELSQ_1EEEEEENS4_6LayoutINS5_IJNSA_ILi2EEESB_SB_EEENS5_IJSB_NSA_ILi0EEESW_EEEEENS5_IJNS4_10UnderscoreESZ_SZ_EEEEENS4_13SM90_TMA_LOADENS4_14ComposedLayoutINS4_7SwizzleILi3ELi4ELi3EEENS4_18smem_ptr_flag_bitsILi8EEENST_INS5_IJNSA_ILi8EEESH_EEENS5_IJSH_SB_EEEEEEEvNS4_8identityES12_S1C_vS1D_EENS_8epilogue10collective6detail29Sm90TmaWarpSpecializedAdapterINS1G_15DefaultEpilogueISJ_SK_SK_NS1F_6thread17LinearCombinationISJ_Li1EffLNS1K_9ScaleType4KindE0ELNS_15FloatRoundStyleE2ESJ_EENS1_15EpilogueDefaultEEEEEvvEEEEvNT_6ParamsE --------------------------
	.section	.nv.info._ZN7cutlass13device_kernelINS_4gemm6kernel13GemmUniversalIN4cute5tupleIJiiiiEEENS1_10collective13CollectiveMmaINS1_37MainloopSm90TmaGmmaWarpSpecializedFP8ILi4ENS5_IJNS4_1CILi1EEESB_SB_EEENS1_35KernelTmaWarpSpecializedCooperativeEEENS5_IJNSA_ILi256EEENSA_ILi64EEENSA_ILi128EEEEEENS_12float_e4m3_tENS5_IJlSB_lEEESJ_SK_NS4_8TiledMMAINS4_8MMA_AtomIJNS4_4SM904GMMA30MMA_64x64x32_F32E4M3E4M3_SS_TNILNSO_7ScaleInE1ELSQ_1EEEEEENS4_6LayoutINS5_IJNSA_ILi2EEESB_SB_EEENS5_IJSB_NSA_ILi0EEESW_EEEEENS5_IJNS4_10UnderscoreESZ_SZ_EEEEENS4_13SM90_TMA_LOADENS4_14ComposedLayoutINS4_7SwizzleILi3ELi4ELi3EEENS4_18smem_ptr_flag_bitsILi8EEENST_INS5_IJNSA_ILi8EEESH_EEENS5_IJSH_SB_EEEEEEEvNS4_8identityES12_S1C_vS1D_EENS_8epilogue10collective6detail29Sm90TmaWarpSpecializedAdapterINS1G_15DefaultEpilogueISJ_SK_SK_NS1F_6thread17LinearCombinationISJ_Li1EffLNS1K_9ScaleType4KindE0ELNS_15FloatRoundStyleE2ESJ_EENS1_15EpilogueDefaultEEEEEvvEEEEvNT_6ParamsE,"",@"SHT_CUDA_INFO"
	.sectionflags	@""
	.align	4


	//----- nvinfo : EIATTR_CUDA_API_VERSION
	.align		4
        /*0000*/ 	.byte	0x04, 0x37
        /*0002*/ 	.short	(.L_18 - .L_17)
.L_17:
        /*0004*/ 	.word	0x00000082


	//----- nvinfo : EIATTR_KPARAM_INFO
	.align		4
.L_18:
        /*0008*/ 	.byte	0x04, 0x17
        /*000a*/ 	.short	(.L_20 - .L_19)
.L_19:
        /*000c*/ 	.word	0x00000000
        /*0010*/ 	.short	0x0000
        /*0012*/ 	.short	0x0070
        /*0014*/ 	.byte	0x00, 0xf0, 0x01, 0x10


	//----- nvinfo : EIATTR_SPARSE_MMA_MASK
	.align		4
.L_20:
        /*0018*/ 	.byte	0x03, 0x50
        /*001a*/ 	.short	0x0000


	//----- nvinfo : EIATTR_MAXREG_COUNT
	.align		4
        /*001c*/ 	.byte	0x03, 0x1b
        /*001e*/ 	.short	0x00a8


	//----- nvinfo : EIATTR_NUM_BARRIERS
	.align		4
        /*0020*/ 	.byte	0x02, 0x4c
        /*0022*/ 	.byte	0x01
	.zero		1


	//----- nvinfo : EIATTR_MERCURY_ISA_VERSION
	.align		4
        /*0024*/ 	.byte	0x03, 0x5f
        /*0026*/ 	.short	0x0101


	//----- nvinfo : EIATTR_INT_WARP_WIDE_INSTR_OFFSETS
	.align		4
        /*0028*/ 	.byte	0x04, 0x31
        /*002a*/ 	.short	(.L_22 - .L_21)


	//   ....[0]....
.L_21:
        /*002c*/ 	.word	0x000003d0


	//   ....[1]....
        /*0030*/ 	.word	0x000003e0


	//   ....[2]....
        /*0034*/ 	.word	0x000004d0


	//----- nvinfo : EIATTR_COOP_GROUP_MASK_REGIDS
	.align		4
.L_22:
        /*0038*/ 	.byte	0x04, 0x29
        /*003a*/ 	.short	(.L_24 - .L_23)


	//   ....[0]....
.L_23:
        /*003c*/ 	.word	0xffffffff


	//   ....[1]....
        /*0040*/ 	.word	0xffffffff


	//   ....[2]....
        /*0044*/ 	.word	0xffffffff


	//   ....[3]....
        /*0048*/ 	.word	0xffffffff


	//   ....[4]....
        /*004c*/ 	.word	0xffffffff


	//----- nvinfo : EIATTR_COOP_GROUP_INSTR_OFFSETS
	.align		4
.L_24:
        /*0050*/ 	.byte	0x04, 0x28
        /*0052*/ 	.short	(.L_26 - .L_25)


	//   ....[0]....
.L_25:
        /*0054*/ 	.word	0x00000060


	//   ....[1]....
        /*0058*/ 	.word	0x00000070


	//   ....[2]....
        /*005c*/ 	.word	0x00000130


	//   ....[3]....
        /*0060*/ 	.word	0x000002c0


	//   ....[4]....
        /*0064*/ 	.word	0x00000fc0


	//----- nvinfo : EIATTR_REG_RECONFIG
	.align		4
.L_26:
        /*0068*/ 	.byte	0x01, 0x54
	.zero		2


	//----- nvinfo : EIATTR_MBARRIER_INSTR_OFFSETS
	.align		4
        /*006c*/ 	.byte	0x04, 0x39
        /*006e*/ 	.short	(.L_28 - .L_27)


	//   ....[0]....
.L_27:
        /*0070*/ 	.word	0x00000230
        /*0074*/ 	.word	0x000000ff
        /*0078*/ 	.word	0x00000000
        /*007c*/ 	.short	0x0100
        /*007e*/ 	.byte	0x08
	.zero		1


	//   ....[1]....
        /*0080*/ 	.word	0x00000240
        /*0084*/ 	.word	0x000000ff
        /*0088*/ 	.word	0x00000020
        /*008c*/ 	.short	0x0100
        /*008e*/ 	.byte	0x08
	.zero		1


	//   ....[2]....
        /*0090*/ 	.word	0x00000250
        /*0094*/ 	.word	0x000000ff
        /*0098*/ 	.word	0x00000008
        /*009c*/ 	.short	0x0100
        /*009e*/ 	.byte	0x08
	.zero		1


	//   ....[3]....
        /*00a0*/ 	.word	0x00000260
        /*00a4*/ 	.word	0x000000ff
        /*00a8*/ 	.word	0x00000028
        /*00ac*/ 	.short	0x0100
        /*00ae*/ 	.byte	0x08
	.zero		1


	//   ....[4]....
        /*00b0*/ 	.word	0x00000270
        /*00b4*/ 	.word	0x000000ff
        /*00b8*/ 	.word	0x00000010
        /*00bc*/ 	.short	0x0100
        /*00be*/ 	.byte	0x08
	.zero		1


	//   ....[5]....
        /*00c0*/ 	.word	0x00000280
        /*00c4*/ 	.word	0x000000ff
        /*00c8*/ 	.word	0x00000030
        /*00cc*/ 	.short	0x0100
        /*00ce*/ 	.byte	0x08
	.zero		1


	//   ....[6]....
        /*00d0*/ 	.word	0x00000290
        /*00d4*/ 	.word	0x000000ff
        /*00d8*/ 	.word	0x00000018
        /*00dc*/ 	.short	0x0100
        /*00de*/ 	.byte	0x08
	.zero		1


	//   ....[7]....
        /*00e0*/ 	.word	0x000002a0
        /*00e4*/ 	.word	0x000000ff
        /*00e8*/ 	.word	0x00000038
        /*00ec*/ 	.short	0x0100
        /*00ee*/ 	.byte	0x08
	.zero		1


	//   ....[8]....
        /*00f0*/ 	.word	0x00000520
        /*00f4*/ 	.word	0x000000ff
        /*00f8*/ 	.word	0x00000050
        /*00fc*/ 	.short	0x0100
        /*00fe*/ 	.byte	0x06
	.zero		1


	//   ....[9]....
        /*0100*/ 	.word	0x00000580
        /*0104*/ 	.word	0x000000ff
        /*0108*/ 	.word	0x00000058
        /*010c*/ 	.short	0x0100
        /*010e*/ 	.byte	0x06
	.zero		1


	//   ....[10]....
        /*0110*/ 	.word	0x000014f0
        /*0114*/ 	.word	0x000000ff
        /*0118*/ 	.word	0x00000000
        /*011c*/ 	.short	0x010a
        /*011e*/ 	.byte	0x06
	.zero		1


	//   ....[11]....
        /*0120*/ 	.word	0x00001530
        /*0124*/ 	.word	0x000000ff
        /*0128*/ 	.word	0x00000000
        /*012c*/ 	.short	0x010a
        /*012e*/ 	.byte	0x06
	.zero		1


	//   ....[12]....
        /*0130*/ 	.word	0x00002020
        /*0134*/ 	.word	0x000000ff
        /*0138*/ 	.word	0x00000000
        /*013c*/ 	.short	0x010a
        /*013e*/ 	.byte	0x0e
	.zero		1


	//   ....[13]....
        /*0140*/ 	.word	0x00002060
        /*0144*/ 	.word	0x000000ff
        /*0148*/ 	.word	0x00000000
        /*014c*/ 	.short	0x010a
        /*014e*/ 	.byte	0x0e
	.zero		1


	//   ....[14]....
        /*0150*/ 	.word	0x00002850
        /*0154*/ 	.word	0x000000ff
        /*0158*/ 	.word	0x00000000
        /*015c*/ 	.short	0x0101
        /*015e*/ 	.byte	0x08
	.zero		1


	//   ....[15]....
        /*0160*/ 	.word	0x00002e80
        /*0164*/ 	.word	0x000000ff
        /*0168*/ 	.word	0x00000000
        /*016c*/ 	.short	0x0101
        /*016e*/ 	.byte	0x06
	.zero		1


	//   ....[16]....
        /*0170*/ 	.word	0x000089a0
        /*0174*/ 	.word	0x00000012
        /*0178*/ 	.word	0x00000020
        /*017c*/ 	.short	0x010a
        /*017e*/ 	.byte	0x3f
	.zero		1


	//   ....[17]....
        /*0180*/ 	.word	0x00008d70
        /*0184*/ 	.word	0x00000006
        /*0188*/ 	.word	0x00000058
        /*018c*/ 	.short	0x0101
        /*018e*/ 	.byte	0x3f
	.zero		1


	//   ....[18]....
        /*0190*/ 	.word	0x00009460
        /*0194*/ 	.word	0x00000007
        /*0198*/ 	.word	0x00000000
        /*019c*/ 	.short	0x010a
        /*019e*/ 	.byte	0x3f
	.zero		1


	//   ....[19]....
        /*01a0*/ 	.word	0x000094e0
        /*01a4*/ 	.word	0x00000009
        /*01a8*/ 	.word	0x00000000
        /*01ac*/ 	.short	0x010a
        /*01ae*/ 	.byte	0x3f
	.zero		1


	//   ....[20]....
        /*01b0*/ 	.word	0x00009570
        /*01b4*/ 	.word	0x00000006
        /*01b8*/ 	.word	0x00000000
        /*01bc*/ 	.short	0x010a
        /*01be*/ 	.byte	0x3f
	.zero		1


	//   ....[21]....
        /*01c0*/ 	.word	0x00009600
        /*01c4*/ 	.word	0x00000003
        /*01c8*/ 	.word	0x00000000
        /*01cc*/ 	.short	0x010a
        /*01ce*/ 	.byte	0x3f
	.zero		1


	//   ....[22]....
        /*01d0*/ 	.word	0x00009670
        /*01d4*/ 	.word	0x0000000b
        /*01d8*/ 	.word	0x00000000
        /*01dc*/ 	.short	0x010a
        /*01de*/ 	.byte	0x3f
	.zero		1


	//   ....[23]....
        /*01e0*/ 	.word	0x000096d0
        /*01e4*/ 	.word	0x0000000c
        /*01e8*/ 	.word	0x00000000
        /*01ec*/ 	.short	0x010a
        /*01ee*/ 	.byte	0x3f
	.zero		1


	//   ....[24]....
        /*01f0*/ 	.word	0x000097a0
        /*01f4*/ 	.word	0x00000012
        /*01f8*/ 	.word	0x00000020
        /*01fc*/ 	.short	0x010a
        /*01fe*/ 	.byte	0x3f
	.zero		1


	//   ....[25]....
        /*0200*/ 	.word	0x00009880
        /*0204*/ 	.word	0x00000007
        /*0208*/ 	.word	0x00000000
        /*020c*/ 	.short	0x010a
        /*020e*/ 	.byte	0x3f
	.zero		1


	//   ....[26]....
        /*0210*/ 	.word	0x000098d0
        /*0214*/ 	.word	0x00000009
        /*0218*/ 	.word	0x00000000
        /*021c*/ 	.short	0x010a
        /*021e*/ 	.byte	0x3f
	.zero		1


	//   ....[27]....
        /*0220*/ 	.word	0x00009920
        /*0224*/ 	.word	0x00000006
        /*0228*/ 	.word	0x00000000
        /*022c*/ 	.short	0x010a
        /*022e*/ 	.byte	0x3f
	.zero		1


	//----- nvinfo : EIATTR_NUM_MBARRIERS
	.align		4
.L_28:
        /*0230*/ 	.byte	0x03, 0x38
        /*0232*/ 	.short	0x000a


	//----- nvinfo : EIATTR_EXIT_INSTR_OFFSETS
	.align		4
        /*0234*/ 	.byte	0x04, 0x1c
        /*0236*/ 	.short	(.L_30 - .L_29)


	//   ....[0]....
.L_29:
        /*0238*/ 	.word	0x000005d0


	//   ....[1]....
        /*023c*/ 	.word	0x00000e90


	//   ....[2]....
        /*0240*/ 	.word	0x00008010


	//   ....[3]....
        /*0244*/ 	.word	0x00008640


	//   ....[4]....
        /*0248*/ 	.word	0x00009650


	//----- nvinfo : EIATTR_MAX_THREADS
	.align		4
.L_30:
        /*024c*/ 	.byte	0x04, 0x05
        /*024e*/ 	.short	(.L_32 - .L_31)
.L_31:
        /*0250*/ 	.word	0x00000180
        /*0254*/ 	.word	0x00000001
        /*0258*/ 	.word	0x00000001


	//----- nvinfo : EIATTR_CRS_STACK_SIZE
	.align		4
.L_32:
        /*025c*/ 	.byte	0x04, 0x1e
        /*025e*/ 	.short	(.L_34 - .L_33)
.L_33:
        /*0260*/ 	.word	0x00000000


	//----- nvinfo : EIATTR_CBANK_PARAM_SIZE
	.align		4
.L_34:
        /*0264*/ 	.byte	0x03, 0x19
        /*0266*/ 	.short	0x0470


	//----- nvinfo : EIATTR_PARAM_CBANK
	.align		4
        /*0268*/ 	.byte	0x04, 0x0a
        /*026a*/ 	.short	(.L_36 - .L_35)
	.align		4
.L_35:
        /*026c*/ 	.word	index@(.nv.constant0._ZN7cutlass13device_kernelINS_4gemm6kernel13GemmUniversalIN4cute5tupleIJiiiiEEENS1_10collective13CollectiveMmaINS1_37MainloopSm90TmaGmmaWarpSpecializedFP8ILi4ENS5_IJNS4_1CILi1EEESB_SB_EEENS1_35KernelTmaWarpSpecializedCooperativeEEENS5_IJNSA_ILi256EEENSA_ILi64EEENSA_ILi128EEEEEENS_12float_e4m3_tENS5_IJlSB_lEEESJ_SK_NS4_8TiledMMAINS4_8MMA_AtomIJNS4_4SM904GMMA30MMA_64x64x32_F32E4M3E4M3_SS_TNILNSO_7ScaleInE1ELSQ_1EEEEEENS4_6LayoutINS5_IJNSA_ILi2EEESB_SB_EEENS5_IJSB_NSA_ILi0EEESW_EEEEENS5_IJNS4_10UnderscoreESZ_SZ_EEEEENS4_13SM90_TMA_LOADENS4_14ComposedLayoutINS4_7SwizzleILi3ELi4ELi3EEENS4_18smem_ptr_flag_bitsILi8EEENST_INS5_IJNSA_ILi8EEESH_EEENS5_IJSH_SB_EEEEEEEvNS4_8identityES12_S1C_vS1D_EENS_8epilogue10collective6detail29Sm90TmaWarpSpecializedAdapterINS1G_15DefaultEpilogueISJ_SK_SK_NS1F_6thread17LinearCombinationISJ_Li1EffLNS1K_9ScaleType4KindE0ELNS_15FloatRoundStyleE2ESJ_EENS1_15EpilogueDefaultEEEEEvvEEEEvNT_6ParamsE)
        /*0270*/ 	.short	0x0210
        /*0272*/ 	.short	0x0470


	//----- nvinfo : EIATTR_SW_WAR
	.align		4
.L_36:
        /*0274*/ 	.byte	0x04, 0x36
        /*0276*/ 	.short	(.L_38 - .L_37)
.L_37:
        /*0278*/ 	.word	0x00000008
.L_38:


//--------------------- .nv.callgraph             --------------------------
	.section	.nv.callgraph,"",@"SHT_CUDA_CALLGRAPH"
	.align	4
	.sectionentsize	8
	.align		4
        /*0000*/ 	.word	0x00000000
	.align		4
        /*0004*/ 	.word	0xffffffff
	.align		4
        /*0008*/ 	.word	0x00000000
	.align		4
        /*000c*/ 	.word	0xfffffffe
	.align		4
        /*0010*/ 	.word	0x00000000
	.align		4
        /*0014*/ 	.word	0xfffffffd
	.align		4
        /*0018*/ 	.word	0x00000000
	.align		4
        /*001c*/ 	.word	0xfffffffc


//--------------------- .nv.constant4             --------------------------
	.section	.nv.constant4,"a",@progbits
	.align	8
	.align		8
.nv.constant4:
        /*0000*/ 	.dword	_ZN39_INTERNAL_bc4768d5_4_k_cu_3fe5fcfd_45394cuda3std3__45__cpo5beginE
	.align		8
        /*0008*/ 	.dword	_ZN39_INTERNAL_bc4768d5_4_k_cu_3fe5fcfd_45394cuda3std3__45__cpo3endE
	.align		8
        /*0010*/ 	.dword	_ZN39_INTERNAL_bc4768d5_4_k_cu_3fe5fcfd_45394cuda3std3__45__cpo6cbeginE
	.align		8
        /*0018*/ 	.dword	_ZN39_INTERNAL_bc4768d5_4_k_cu_3fe5fcfd_45394cuda3std3__45__cpo4cendE
	.align		8
        /*0020*/ 	.dword	_ZN39_INTERNAL_bc4768d5_4_k_cu_3fe5fcfd_45394cuda3std3__441_GLOBAL__N__bc4768d5_4_k_cu_3fe5fcfd_45396ignoreE
	.align		8
        /*0028*/ 	.dword	_ZN39_INTERNAL_bc4768d5_4_k_cu_3fe5fcfd_45394cuda3std3__419piecewise_constructE
	.align		8
        /*0030*/ 	.dword	_ZN39_INTERNAL_bc4768d5_4_k_cu_3fe5fcfd_45394cuda3std3__48in_placeE
	.align		8
        /*0038*/ 	.dword	_ZN39_INTERNAL_bc4768d5_4_k_cu_3fe5fcfd_45394cuda3std6ranges3__45__cpo4swapE
	.align		8
        /*0040*/ 	.dword	_ZN39_INTERNAL_bc4768d5_4_k_cu_3fe5fcfd_45394cuda3std6ranges3__45__cpo9iter_moveE
	.align		8
        /*0048*/ 	.dword	_ZN39_INTERNAL_bc4768d5_4_k_cu_3fe5fcfd_45394cute7productE
	.align		8
        /*0050*/ 	.dword	_ZN39_INTERNAL_bc4768d5_4_k_cu_3fe5fcfd_45394cute1_E


//--------------------- .text._ZN7cutlass13device_kernelINS_4gemm6kernel13GemmUniversalIN4cute5tupleIJiiiiEEENS1_10collective13CollectiveMmaINS1_37MainloopSm90TmaGmmaWarpSpecializedFP8ILi4ENS5_IJNS4_1CILi1EEESB_SB_EEENS1_35KernelTmaWarpSpecializedCooperativeEEENS5_IJNSA_ILi256EEENSA_ILi64EEENSA_ILi128EEEEEENS_12float_e4m3_tENS5_IJlSB_lEEESJ_SK_NS4_8TiledMMAINS4_8MMA_AtomIJNS4_4SM904GMMA30MMA_64x64x32_F32E4M3E4M3_SS_TNILNSO_7ScaleInE1ELSQ_1EEEEEENS4_6LayoutINS5_IJNSA_ILi2EEESB_SB_EEENS5_IJSB_NSA_ILi0EEESW_EEEEENS5_IJNS4_10UnderscoreESZ_SZ_EEEEENS4_13SM90_TMA_LOADENS4_14ComposedLayoutINS4_7SwizzleILi3ELi4ELi3EEENS4_18smem_ptr_flag_bitsILi8EEENST_INS5_IJNSA_ILi8EEESH_EEENS5_IJSH_SB_EEEEEEEvNS4_8identityES12_S1C_vS1D_EENS_8epilogue10collective6detail29Sm90TmaWarpSpecializedAdapterINS1G_15DefaultEpilogueISJ_SK_SK_NS1F_6thread17LinearCombinationISJ_Li1EffLNS1K_9ScaleType4KindE0ELNS_15FloatRoundStyleE2ESJ_EENS1_15EpilogueDefaultEEEEEvvEEEEvNT_6ParamsE --------------------------
	.section	.text._ZN7cutlass13device_kernelINS_4gemm6kernel13GemmUniversalIN4cute5tupleIJiiiiEEENS1_10collective13CollectiveMmaINS1_37MainloopSm90TmaGmmaWarpSpecializedFP8ILi4ENS5_IJNS4_1CILi1EEESB_SB_EEENS1_35KernelTmaWarpSpecializedCooperativeEEENS5_IJNSA_ILi256EEENSA_ILi64EEENSA_ILi128EEEEEENS_12float_e4m3_tENS5_IJlSB_lEEESJ_SK_NS4_8TiledMMAINS4_8MMA_AtomIJNS4_4SM904GMMA30MMA_64x64x32_F32E4M3E4M3_SS_TNILNSO_7ScaleInE1ELSQ_1EEEEEENS4_6LayoutINS5_IJNSA_ILi2EEESB_SB_EEENS5_IJSB_NSA_ILi0EEESW_EEEEENS5_IJNS4_10UnderscoreESZ_SZ_EEEEENS4_13SM90_TMA_LOADENS4_14ComposedLayoutINS4_7SwizzleILi3ELi4ELi3EEENS4_18smem_ptr_flag_bitsILi8EEENST_INS5_IJNSA_ILi8EEESH_EEENS5_IJSH_SB_EEEEEEEvNS4_8identityES12_S1C_vS1D_EENS_8epilogue10collective6detail29Sm90TmaWarpSpecializedAdapterINS1G_15DefaultEpilogueISJ_SK_SK_NS1F_6thread17LinearCombinationISJ_Li1EffLNS1K_9ScaleType4KindE0ELNS_15FloatRoundStyleE2ESJ_EENS1_15EpilogueDefaultEEEEEvvEEEEvNT_6ParamsE,"ax",@progbits
	.align	128
.text._ZN7cutlass13device_kernelINS_4gemm6kernel13GemmUniversalIN4cute5tupleIJiiiiEEENS1_10collective13CollectiveMmaINS1_37MainloopSm90TmaGmmaWarpSpecializedFP8ILi4ENS5_IJNS4_1CILi1EEESB_SB_EEENS1_35KernelTmaWarpSpecializedCooperativeEEENS5_IJNSA_ILi256EEENSA_ILi64EEENSA_ILi128EEEEEENS_12float_e4m3_tENS5_IJlSB_lEEESJ_SK_NS4_8TiledMMAINS4_8MMA_AtomIJNS4_4SM904GMMA30MMA_64x64x32_F32E4M3E4M3_SS_TNILNSO_7ScaleInE1ELSQ_1EEEEEENS4_6LayoutINS5_IJNSA_ILi2EEESB_SB_EEENS5_IJSB_NSA_ILi0EEESW_EEEEENS5_IJNS4_10UnderscoreESZ_SZ_EEEEENS4_13SM90_TMA_LOADENS4_14ComposedLayoutINS4_7SwizzleILi3ELi4ELi3EEENS4_18smem_ptr_flag_bitsILi8EEENST_INS5_IJNSA_ILi8EEESH_EEENS5_IJSH_SB_EEEEEEEvNS4_8identityES12_S1C_vS1D_EENS_8epilogue10collective6detail29Sm90TmaWarpSpecializedAdapterINS1G_15DefaultEpilogueISJ_SK_SK_NS1F_6thread17LinearCombinationISJ_Li1EffLNS1K_9ScaleType4KindE0ELNS_15FloatRoundStyleE2ESJ_EENS1_15EpilogueDefaultEEEEEvvEEEEvNT_6ParamsE:
        .type           _ZN7cutlass13device_kernelINS_4gemm6kernel13GemmUniversalIN4cute5tupleIJiiiiEEENS1_10collective13CollectiveMmaINS1_37MainloopSm90TmaGmmaWarpSpecializedFP8ILi4ENS5_IJNS4_1CILi1EEESB_SB_EEENS1_35KernelTmaWarpSpecializedCooperativeEEENS5_IJNSA_ILi256EEENSA_ILi64EEENSA_ILi128EEEEEENS_12float_e4m3_tENS5_IJlSB_lEEESJ_SK_NS4_8TiledMMAINS4_8MMA_AtomIJNS4_4SM904GMMA30MMA_64x64x32_F32E4M3E4M3_SS_TNILNSO_7ScaleInE1ELSQ_1EEEEEENS4_6LayoutINS5_IJNSA_ILi2EEESB_SB_EEENS5_IJSB_NSA_ILi0EEESW_EEEEENS5_IJNS4_10UnderscoreESZ_SZ_EEEEENS4_13SM90_TMA_LOADENS4_14ComposedLayoutINS4_7SwizzleILi3ELi4ELi3EEENS4_18smem_ptr_flag_bitsILi8EEENST_INS5_IJNSA_ILi8EEESH_EEENS5_IJSH_SB_EEEEEEEvNS4_8identityES12_S1C_vS1D_EENS_8epilogue10collective6detail29Sm90TmaWarpSpecializedAdapterINS1G_15DefaultEpilogueISJ_SK_SK_NS1F_6thread17LinearCombinationISJ_Li1EffLNS1K_9ScaleType4KindE0ELNS_15FloatRoundStyleE2ESJ_EENS1_15EpilogueDefaultEEEEEvvEEEEvNT_6ParamsE,@function
        .size           _ZN7cutlass13device_kernelINS_4gemm6kernel13GemmUniversalIN4cute5tupleIJiiiiEEENS1_10collective13CollectiveMmaINS1_37MainloopSm90TmaGmmaWarpSpecializedFP8ILi4ENS5_IJNS4_1CILi1EEESB_SB_EEENS1_35KernelTmaWarpSpecializedCooperativeEEENS5_IJNSA_ILi256EEENSA_ILi64EEENSA_ILi128EEEEEENS_12float_e4m3_tENS5_IJlSB_lEEESJ_SK_NS4_8TiledMMAINS4_8MMA_AtomIJNS4_4SM904GMMA30MMA_64x64x32_F32E4M3E4M3_SS_TNILNSO_7ScaleInE1ELSQ_1EEEEEENS4_6LayoutINS5_IJNSA_ILi2EEESB_SB_EEENS5_IJSB_NSA_ILi0EEESW_EEEEENS5_IJNS4_10UnderscoreESZ_SZ_EEEEENS4_13SM90_TMA_LOADENS4_14ComposedLayoutINS4_7SwizzleILi3ELi4ELi3EEENS4_18smem_ptr_flag_bitsILi8EEENST_INS5_IJNSA_ILi8EEESH_EEENS5_IJSH_SB_EEEEEEEvNS4_8identityES12_S1C_vS1D_EENS_8epilogue10collective6detail29Sm90TmaWarpSpecializedAdapterINS1G_15DefaultEpilogueISJ_SK_SK_NS1F_6thread17LinearCombinationISJ_Li1EffLNS1K_9ScaleType4KindE0ELNS_15FloatRoundStyleE2ESJ_EENS1_15EpilogueDefaultEEEEEvvEEEEvNT_6ParamsE,(.L_x_201 - _ZN7cutlass13device_kernelINS_4gemm6kernel13GemmUniversalIN4cute5tupleIJiiiiEEENS1_10collective13CollectiveMmaINS1_37MainloopSm90TmaGmmaWarpSpecializedFP8ILi4ENS5_IJNS4_1CILi1EEESB_SB_EEENS1_35KernelTmaWarpSpecializedCooperativeEEENS5_IJNSA_ILi256EEENSA_ILi64EEENSA_ILi128EEEEEENS_12float_e4m3_tENS5_IJlSB_lEEESJ_SK_NS4_8TiledMMAINS4_8MMA_AtomIJNS4_4SM904GMMA30MMA_64x64x32_F32E4M3E4M3_SS_TNILNSO_7ScaleInE1ELSQ_1EEEEEENS4_6LayoutINS5_IJNSA_ILi2EEESB_SB_EEENS5_IJSB_NSA_ILi0EEESW_EEEEENS5_IJNS4_10UnderscoreESZ_SZ_EEEEENS4_13SM90_TMA_LOADENS4_14ComposedLayoutINS4_7SwizzleILi3ELi4ELi3EEENS4_18smem_ptr_flag_bitsILi8EEENST_INS5_IJNSA_ILi8EEESH_EEENS5_IJSH_SB_EEEEEEEvNS4_8identityES12_S1C_vS1D_EENS_8epilogue10collective6detail29Sm90TmaWarpSpecializedAdapterINS1G_15DefaultEpilogueISJ_SK_SK_NS1F_6thread17LinearCombinationISJ_Li1EffLNS1K_9ScaleType4KindE0ELNS_15FloatRoundStyleE2ESJ_EENS1_15EpilogueDefaultEEEEEvvEEEEvNT_6ParamsE)
        .other          _ZN7cutlass13device_kernelINS_4gemm6kernel13GemmUniversalIN4cute5tupleIJiiiiEEENS1_10collective13CollectiveMmaINS1_37MainloopSm90TmaGmmaWarpSpecializedFP8ILi4ENS5_IJNS4_1CILi1EEESB_SB_EEENS1_35KernelTmaWarpSpecializedCooperativeEEENS5_IJNSA_ILi256EEENSA_ILi64EEENSA_ILi128EEEEEENS_12float_e4m3_tENS5_IJlSB_lEEESJ_SK_NS4_8TiledMMAINS4_8MMA_AtomIJNS4_4SM904GMMA30MMA_64x64x32_F32E4M3E4M3_SS_TNILNSO_7ScaleInE1ELSQ_1EEEEEENS4_6LayoutINS5_IJNSA_ILi2EEESB_SB_EEENS5_IJSB_NSA_ILi0EEESW_EEEEENS5_IJNS4_10UnderscoreESZ_SZ_EEEEENS4_13SM90_TMA_LOADENS4_14ComposedLayoutINS4_7SwizzleILi3ELi4ELi3EEENS4_18smem_ptr_flag_bitsILi8EEENST_INS5_IJNSA_ILi8EEESH_EEENS5_IJSH_SB_EEEEEEEvNS4_8identityES12_S1C_vS1D_EENS_8epilogue10collective6detail29Sm90TmaWarpSpecializedAdapterINS1G_15DefaultEpilogueISJ_SK_SK_NS1F_6thread17LinearCombinationISJ_Li1EffLNS1K_9ScaleType4KindE0ELNS_15FloatRoundStyleE2ESJ_EENS1_15EpilogueDefaultEEEEEvvEEEEvNT_6ParamsE,@"STO_CUDA_ENTRY STV_DEFAULT"
_ZN7cutlass13device_kernelINS_4gemm6kernel13GemmUniversalIN4cute5tupleIJiiiiEEENS1_10collective13CollectiveMmaINS1_37MainloopSm90TmaGmmaWarpSpecializedFP8ILi4ENS5_IJNS4_1CILi1EEESB_SB_EEENS1_35KernelTmaWarpSpecializedCooperativeEEENS5_IJNSA_ILi256EEENSA_ILi64EEENSA_ILi128EEEEEENS_12float_e4m3_tENS5_IJlSB_lEEESJ_SK_NS4_8TiledMMAINS4_8MMA_AtomIJNS4_4SM904GMMA30MMA_64x64x32_F32E4M3E4M3_SS_TNILNSO_7ScaleInE1ELSQ_1EEEEEENS4_6LayoutINS5_IJNSA_ILi2EEESB_SB_EEENS5_IJSB_NSA_ILi0EEESW_EEEEENS5_IJNS4_10UnderscoreESZ_SZ_EEEEENS4_13SM90_TMA_LOADENS4_14ComposedLayoutINS4_7SwizzleILi3ELi4ELi3EEENS4_18smem_ptr_flag_bitsILi8EEENST_INS5_IJNSA_ILi8EEESH_EEENS5_IJSH_SB_EEEEEEEvNS4_8identityES12_S1C_vS1D_EENS_8epilogue10collective6detail29Sm90TmaWarpSpecializedAdapterINS1G_15DefaultEpilogueISJ_SK_SK_NS1F_6thread17LinearCombinationISJ_Li1EffLNS1K_9ScaleType4KindE0ELNS_15FloatRoundStyleE2ESJ_EENS1_15EpilogueDefaultEEEEEvvEEEEvNT_6ParamsE:
[----:B------:R-:W-:Y:S01]  /*0000*/  LDC R1, c[0x0][0x28] ;  /* 0x00000a00ff017b82 */ /* 0x000fe20000000800 */
[----:B------:R-:W0:Y:S01]  /*0010*/  S2R R0, SR_TID.X ;  /* 0x0000000000007919 */ /* 0x000e220000002100 */
[----:B------:R-:W-:Y:S01]  /*0020*/  ELECT P0, URZ, PT ;  /* 0x00000000003f782f */ /* 0x000fe20003800000 */
[----:B------:R-:W-:Y:S01]  /*0030*/  BSSY B0, `(.L_x_0) ;  /* 0x000000f000007945 */ /* 0x000fe20003800000 */
[--C-:B0-----:R-:W-:Y:S02]  /*0040*/  SHF.R.U32.HI R2, RZ, 0x5, R0.reuse ;  /* 0x00000005ff027819 */ /* 0x101fe40000011600 */
[----:B------:R-:W-:-:S03]  /*0050*/  SHF.R.U32.HI R3, RZ, 0x7, R0 ;  /* 0x00000007ff037819 */ /* 0x000fc60000011600 */
[----:B------:R-:W0:Y:S04]  /*0060*/  SHFL.IDX PT, R5, R2, RZ, 0x1f ;  /* 0x00001fff02057589 */ /* 0x000e2800000e0000 */
[----:B------:R1:W2:Y:S01]  /*0070*/  SHFL.IDX PT, R6, R3, RZ, 0x1f ;  /* 0x00001fff03067589 */ /* 0x0002a200000e0000 */
[----:B0-----:R-:W-:-:S13]  /*0080*/  ISETP.NE.OR P0, PT, R5, RZ, !P0 ;  /* 0x000000ff0500720c */ /* 0x001fda0004705670 */
[----:B-12---:R-:W-:Y:S05]  /*0090*/  @P0 BRA `(.L_x_1) ;  /* 0x0000000000200947 */ /* 0x006fea0003800000 */
[----:B------:R-:W-:Y:S02]  /*00a0*/  ULDC.64 UR4, c[0x0][0x198] ;  /* 0x0000660000047ab9 */ /* 0x000fe40000000a00 */
[----:B------:R-:W-:Y:S02]  /*00b0*/  UIADD3 UR6, UP0, UR4, 0xf0, URZ ;  /* 0x000000f004067890 */ /* 0x000fe4000ff1e03f */
[----:B------:R-:W-:Y:S02]  /*00c0*/  UIADD3 UR4, UP1, UR4, 0x1f0, URZ ;  /* 0x000001f004047890 */ /* 0x000fe4000ff3e03f */
[----:B------:R-:W-:Y:S02]  /*00d0*/  UIADD3.X UR7, URZ, UR5, URZ, UP0, !UPT ;  /* 0x000000053f077290 */ /* 0x000fe400087fe43f */
[----:B------:R-:W-:-:S07]  /*00e0*/  UIADD3.X UR5, URZ, UR5, URZ, UP1, !UPT ;  /* 0x000000053f057290 */ /* 0x000fce0008ffe43f */
[----:B------:R0:W-:Y:S02]  /*00f0*/  UTMACCTL.PF [UR6] ;  /* 0x00000000060079b9 */ /* 0x0001e40008040000 */
[----:B------:R0:W-:Y:S02]  /*0100*/  UTMACCTL.PF [UR4] ;  /* 0x00000000040079b9 */ /* 0x0001e40008040000 */
[----:B0-----:R-:W-:Y:S01]  /*0110*/  NOP ;  /* 0x0000000000007918 */ /* 0x001fe20000000000 */
.L_x_1:
[----:B------:R-:W-:Y:S05]  /*0120*/  BSYNC B0 ;  /* 0x0000000000007941 */ /* 0x000fea0003800000 */
.L_x_0:
[----:B------:R-:W0:Y:S02]  /*0130*/  SHFL.IDX PT, R3, R2, RZ, 0x1f ;  /* 0x00001fff02037589 */ /* 0x000e2400000e0000 */
[----:B0-----:R-:W-:-:S13]  /*0140*/  ISETP.NE.AND P0, PT, R3, RZ, PT ;  /* 0x000000ff0300720c */ /* 0x001fda0003f05270 */
[----:B------:R-:W-:Y:S05]  /*0150*/  @P0 BRA `(.L_x_2) ;  /* 0x0000000000580947 */ /* 0x000fea0003800000 */
[----:B------:R-:W0:Y:S01]  /*0160*/  S2UR UR8, SR_CgaCtaId ;  /* 0x00000000000879c3 */ /* 0x000e220000008800 */
[----:B------:R-:W-:Y:S01]  /*0170*/  UMOV UR4, 0x400 ;  /* 0x0000040000047882 */ /* 0x000fe20000000000 */
[----:B------:R-:W-:Y:S01]  /*0180*/  UMOV UR5, 0x1 ;  /* 0x0000000100057882 */ /* 0x000fe20000000000 */
[----:B------:R-:W-:Y:S01]  /*0190*/  UMOV UR6, 0x100 ;  /* 0x0000010000067882 */ /* 0x000fe20000000000 */
[----:B------:R-:W-:Y:S01]  /*01a0*/  ELECT P0, URZ, PT ;  /* 0x00000000003f782f */ /* 0x000fe20003800000 */
[----:B------:R-:W-:-:S04]  /*01b0*/  UIADD3 UR6, -UR6, 0x100000, URZ ;  /* 0x0010000006067890 */ /* 0x000fc8000fffe13f */
[----:B------:R-:W-:Y:S02]  /*01c0*/  USHF.L.U32 UR7, UR6, 0xb, URZ ;  /* 0x0000000b06077899 */ /* 0x000fe4000800063f */
[----:B------:R-:W-:Y:S02]  /*01d0*/  USHF.L.U32 UR6, UR6, 0x1, URZ ;  /* 0x0000000106067899 */ /* 0x000fe4000800063f */
[----:B0-----:R-:W-:Y:S02]  /*01e0*/  ULEA UR8, UR8, UR4, 0x18 ;  /* 0x0000000408087291 */ /* 0x001fe4000f8ec03f */
[----:B------:R-:W-:-:S04]  /*01f0*/  UIADD3 UR4, -UR5, 0x100000, URZ ;  /* 0x0010000005047890 */ /* 0x000fc8000fffe13f */
[----:B------:R-:W-:Y:S02]  /*0200*/  USHF.L.U32 UR5, UR4, 0xb, URZ ;  /* 0x0000000b04057899 */ /* 0x000fe4000800063f */
[----:B------:R-:W-:Y:S01]  /*0210*/  USHF.L.U32 UR4, UR4, 0x1, URZ ;  /* 0x0000000104047899 */ /* 0x000fe2000800063f */
[----:B------:R-:W0:Y:S11]  /*0220*/  FENCE.VIEW.ASYNC.S ;  /* 0x00000000000073c6 */ /* 0x000e360000000000 */
[----:B0-----:R0:W1:Y:S01]  /*0230*/  SYNCS.EXCH.64 URZ, [UR8], UR4 ;  /* 0x00000004083f75b2 */ /* 0x0010620008000100 */
[----:B------:R0:W2:Y:S01]  /*0240*/  SYNCS.EXCH.64 URZ, [UR8+0x20], UR6 ;  /* 0x00002006083f75b2 */ /* 0x0000a20008000100 */
[----:B------:R0:W3:Y:S01]  /*0250*/  SYNCS.EXCH.64 URZ, [UR8+0x8], UR4 ;  /* 0x00000804083f75b2 */ /* 0x0000e20008000100 */
[----:B------:R0:W4:Y:S01]  /*0260*/  SYNCS.EXCH.64 URZ, [UR8+0x28], UR6 ;  /* 0x00002806083f75b2 */ /* 0x0001220008000100 */
[----:B------:R0:W0:Y:S01]  /*0270*/  SYNCS.EXCH.64 URZ, [UR8+0x10], UR4 ;  /* 0x00001004083f75b2 */ /* 0x0000220008000100 */
[----:B------:R0:W0:Y:S01]  /*0280*/  SYNCS.EXCH.64 URZ, [UR8+0x30], UR6 ;  /* 0x00003006083f75b2 */ /* 0x0000220008000100 */
[----:B------:R0:W0:Y:S01]  /*0290*/  SYNCS.EXCH.64 URZ, [UR8+0x18], UR4 ;  /* 0x00001804083f75b2 */ /* 0x0000220008000100 */
[----:B------:R0:W0:Y:S01]  /*02a0*/  SYNCS.EXCH.64 URZ, [UR8+0x38], UR6 ;  /* 0x00003806083f75b2 */ /* 0x0000220008000100 */
[----:B------:R-:W-:Y:S01]  /*02b0*/  NOP ;  /* 0x0000000000007918 */ /* 0x000fe20000000000 */
.L_x_2:
[----:B------:R-:W5:Y:S01]  /*02c0*/  SHFL.IDX PT, R2, R2, RZ, 0x1f ;  /* 0x00001fff02027589 */ /* 0x000f6200000e0000 */
[----:B------:R-:W1:Y:S01]  /*02d0*/  LDC R3, c[0x0][0x65c] ;  /* 0x00019700ff037b82 */ /* 0x000e620000000800 */
[----:B------:R-:W-:Y:S02]  /*02e0*/  ELECT P0, URZ, PT ;  /* 0x00000000003f782f */ /* 0x000fe40003800000 */
[----:B------:R-:W-:Y:S01]  /*02f0*/  SHF.R.S32.HI R4, RZ, 0x1f, R5 ;  /* 0x0000001fff047819 */ /* 0x000fe20000011405 */
[----:B------:R-:W2:Y:S01]  /*0300*/  S2R R10, SR_CTAID.Y ;  /* 0x00000000000a7919 */ /* 0x000ea20000002600 */
[----:B0-----:R-:W-:Y:S01]  /*0310*/  UMOV UR4, 0x20 ;  /* 0x0000002000047882 */ /* 0x001fe20000000000 */
[C---:B------:R-:W-:Y:S01]  /*0320*/  ISETP.NE.AND P2, PT, R6.reuse, RZ, PT ;  /* 0x000000ff0600720c */ /* 0x040fe20003f45270 */
[----:B------:R-:W-:Y:S01]  /*0330*/  VIADD R11, R6, 0xffffffff ;  /* 0xffffffff060b7836 */ /* 0x000fe20000000000 */
[----:B------:R-:W0:Y:S01]  /*0340*/  S2R R8, SR_CTAID.X ;  /* 0x0000000000087919 */ /* 0x000e220000002500 */
[----:B------:R-:W-:Y:S01]  /*0350*/  LEA.HI R4, R4, R5, RZ, 0x2 ;  /* 0x0000000504047211 */ /* 0x000fe200078f10ff */
[----:B------:R-:W-:Y:S01]  /*0360*/  NOP ;  /* 0x0000000000007918 */ /* 0x000fe20000000000 */
[----:B------:R-:W-:Y:S01]  /*0370*/  NOP ;  /* 0x0000000000007918 */ /* 0x000fe20000000000 */
[----:B------:R-:W-:-:S02]  /*0380*/  ISETP.GE.U32.AND P1, PT, R11, 0x2, PT ;  /* 0x000000020b00780c */ /* 0x000fc40003f26070 */
[----:B------:R-:W-:-:S05]  /*0390*/  LOP3.LUT R4, R4, 0xfffffffc, RZ, 0xc0, !PT ;  /* 0xfffffffc04047812 */ /* 0x000fca00078ec0ff */
[----:B------:R-:W-:Y:S01]  /*03a0*/  IMAD.IADD R5, R5, 0x1, -R4 ;  /* 0x0000000105057824 */ /* 0x000fe200078e0a04 */
[----:B-----5:R-:W-:Y:S02]  /*03b0*/  ISETP.NE.OR P0, PT, R2, RZ, !P0 ;  /* 0x000000ff0200720c */ /* 0x020fe40004705670 */
[----:B-1----:R-:W-:-:S11]  /*03c0*/  ISETP.NE.AND P3, PT, R3, 0x1, PT ;  /* 0x000000010300780c */ /* 0x002fd60003f65270 */
[----:B------:R-:W-:Y:S01]  /*03d0*/  VOTEU.ALL UP0, P0 ;  /* 0x00000000003f7886 */ /* 0x000fe20000000000 */
[----:B------:R-:W-:Y:S01]  /*03e0*/  VOTEU.ALL UP1, P0 ;  /* 0x00000000003f7886 */ /* 0x000fe20000020000 */
[----:B------:R-:W0:Y:S01]  /*03f0*/  @P3 LDC R9, c[0x0][0x10] ;  /* 0x00000400ff093b82 */ /* 0x000e220000000800 */
[----:B--2---:R-:W-:Y:S02]  /*0400*/  @P3 IMAD.MOV.U32 R2, RZ, RZ, R10 ;  /* 0x000000ffff023224 */ /* 0x004fe400078e000a */
[----:B------:R-:W-:Y:S01]  /*0410*/  @!UP0 UMOV UR6, 0x400 ;  /* 0x0000040000068882 */ /* 0x000fe20000000000 */
[----:B------:R-:W-:-:S04]  /*0420*/  @!UP0 UIADD3 UR4, -UR4, 0x100000, URZ ;  /* 0x0010000004048890 */ /* 0x000fc8000fffe13f */
[----:B------:R-:W-:Y:S02]  /*0430*/  @!UP0 USHF.L.U32 UR5, UR4, 0xb, URZ ;  /* 0x0000000b04058899 */ /* 0x000fe4000800063f */
[----:B------:R-:W-:Y:S01]  /*0440*/  @!UP0 USHF.L.U32 UR4, UR4, 0x1, URZ ;  /* 0x0000000104048899 */ /* 0x000fe2000800063f */
[----:B------:R-:W-:Y:S02]  /*0450*/  @P3 IMAD.MOV.U32 R3, RZ, RZ, RZ ;  /* 0x000000ffff033224 */ /* 0x000fe400078e00ff */
[----:B------:R-:W-:Y:S01]  /*0460*/  @P3 IMAD.MOV.U32 R13, RZ, RZ, RZ ;  /* 0x000000ffff0d3224 */ /* 0x000fe200078e00ff */
[----:B------:R-:W1:Y:S08]  /*0470*/  @!UP0 S2UR UR7, SR_CgaCtaId ;  /* 0x00000000000789c3 */ /* 0x000e700000008800 */
[----:B------:R-:W2:Y:S01]  /*0480*/  @!P3 LDC R7, c[0x0][0xc] ;  /* 0x00000300ff07bb82 */ /* 0x000ea20000000800 */
[----:B0-----:R-:W-:-:S04]  /*0490*/  @P3 IMAD.WIDE.U32 R2, R8, R9, R2 ;  /* 0x0000000908023225 */ /* 0x001fc800078e0002 */
[----:B------:R-:W-:Y:S02]  /*04a0*/  IMAD.MOV.U32 R9, RZ, RZ, RZ ;  /* 0x000000ffff097224 */ /* 0x000fe400078e00ff */
[----:B------:R-:W-:Y:S01]  /*04b0*/  @P3 IMAD.IADD R3, R3, 0x1, R13 ;  /* 0x0000000103033824 */ /* 0x000fe200078e020d */
[----:B-1----:R-:W-:Y:S01]  /*04c0*/  @!UP0 ULEA UR6, UR7, UR6, 0x18 ;  /* 0x0000000607068291 */ /* 0x002fe2000f8ec03f */
[----:B------:R-:W-:Y:S01]  /*04d0*/  VOTEU.ALL UP0, P0 ;  /* 0x00000000003f7886 */ /* 0x000fe20000000000 */
[----:B------:R-:W-:-:S04]  /*04e0*/  ISETP.NE.AND P0, PT, R5, 0x3, PT ;  /* 0x000000030500780c */ /* 0x000fc80003f05270 */
[----:B------:R-:W-:-:S04]  /*04f0*/  ISETP.EQ.OR P0, PT, R5, RZ, !P0 ;  /* 0x000000ff0500720c */ /* 0x000fc80004702670 */
[----:B------:R-:W-:Y:S01]  /*0500*/  ISETP.EQ.AND P0, PT, R6, RZ, P0 ;  /* 0x000000ff0600720c */ /* 0x000fe20000702270 */
[----:B------:R-:W0:Y:S02]  /*0510*/  FENCE.VIEW.ASYNC.S ;  /* 0x00000000000073c6 */ /* 0x000e240000000000 */
[----:B0-----:R0:W3:Y:S01]  /*0520*/  @!UP0 SYNCS.EXCH.64 URZ, [UR6+0x50], UR4 ;  /* 0x00005004063f85b2 */ /* 0x0010e20008000100 */
[----:B--2---:R-:W-:Y:S01]  /*0530*/  @!P3 IMAD.WIDE.U32 R6, R7, R10, R8 ;  /* 0x0000000a0706b225 */ /* 0x004fe200078e0008 */
[----:B------:R-:W-:-:S03]  /*0540*/  SEL R4, RZ, 0x1, !P0 ;  /* 0x00000001ff047807 */ /* 0x000fc60004000000 */
[----:B------:R-:W-:Y:S02]  /*0550*/  @!P3 IMAD.MOV.U32 R2, RZ, RZ, R6 ;  /* 0x000000ffff02b224 */ /* 0x000fe400078e0006 */
[----:B------:R-:W-:Y:S01]  /*0560*/  @!P3 IMAD.MOV.U32 R3, RZ, RZ, R7 ;  /* 0x000000ffff03b224 */ /* 0x000fe200078e0007 */
[----:B------:R-:W-:Y:S01]  /*0570*/  SEL R4, R4, 0x2, P1 ;  /* 0x0000000204047807 */ /* 0x000fe20000800000 */
[----:B------:R0:W3:Y:S01]  /*0580*/  @!UP1 SYNCS.EXCH.64 URZ, [UR6+0x58], UR4 ;  /* 0x00005804063f95b2 */ /* 0x0000e20008000100 */
[----:B------:R-:W-:Y:S01]  /*0590*/  NOP ;  /* 0x0000000000007918 */ /* 0x000fe20000000000 */
[----:B---34-:R-:W-:Y:S06]  /*05a0*/  BAR.SYNC.DEFER_BLOCKING 0x0 ;  /* 0x0000000000007b1d */ /* 0x018fec0000010000 */
[----:B------:R-:W-:Y:S05]  /*05b0*/  @!P2 BRA `(.L_x_3) ;  /* 0x000000780098a947 */ /* 0x000fea0003800000 */
[----:B------:R-:W-:-:S13]  /*05c0*/  ISETP.GT.U32.AND P0, PT, R11, 0x1, PT ;  /* 0x000000010b00780c */ /* 0x000fda0003f04070 */
[----:B0-----:R-:W-:Y:S05]  /*05d0*/  @P0 EXIT ;  /* 0x000000000000094d */ /* 0x001fea0003800000 */
[----:B------:R-:W-:Y:S01]  /*05e0*/  ULDC.64 UR4, c[0x0][0x650] ;  /* 0x0001940000047ab9 */ /* 0x000fe20000000a00 */
[----:B------:R-:W-:Y:S01]  /*05f0*/  PRMT R12, RZ, 0x7610, R12 ;  /* 0x00007610ff0c7816 */ /* 0x000fe2000000000c */
[----:B------:R-:W-:Y:S01]  /*0600*/  IMAD.MOV.U32 R7, RZ, RZ, -0x1 ;  /* 0xffffffffff077424 */ /* 0x000fe200078e00ff */
[----:B------:R-:W-:Y:S01]  /*0610*/  ISETP.GE.U32.AND P0, PT, R2, UR4, PT ;  /* 0x0000000402007c0c */ /* 0x000fe2000bf06070 */
[----:B------:R-:W-:Y:S02]  /*0620*/  IMAD.MOV.U32 R6, RZ, RZ, -0x1 ;  /* 0xffffffffff067424 */ /* 0x000fe400078e00ff */
[----:B------:R-:W-:Y:S01]  /*0630*/  IMAD.MOV.U32 R5, RZ, RZ, -0x1 ;  /* 0xffffffffff057424 */ /* 0x000fe200078e00ff */
[----:B------:R-:W-:-:S13]  /*0640*/  ISETP.GE.U32.AND.EX P0, PT, R3, UR5, PT, P0 ;  /* 0x0000000503007c0c */ /* 0x000fda000bf06100 */
[----:B------:R-:W-:Y:S05]  /*0650*/  @P0 BRA `(.L_x_4) ;  /* 0x00000004005c0947 */ /* 0x000fea0003800000 */
[----:B------:R-:W0:Y:S01]  /*0660*/  LDC.64 R16, c[0x0][0x628] ;  /* 0x00018a00ff107b82 */ /* 0x000e220000000a00 */
[----:B------:R-:W-:Y:S02]  /*0670*/  IMAD.MOV.U32 R6, RZ, RZ, R2 ;  /* 0x000000ffff067224 */ /* 0x000fe400078e0002 */
[----:B------:R-:W-:-:S05]  /*0680*/  IMAD.MOV.U32 R7, RZ, RZ, R3 ;  /* 0x000000ffff077224 */ /* 0x000fca00078e0003 */
[----:B------:R-:W1:Y:S08]  /*0690*/  LDC R18, c[0x0][0x630] ;  /* 0x00018c00ff127b82 */ /* 0x000e700000000800 */
[----:B------:R-:W2:Y:S01]  /*06a0*/  LDC.64 R20, c[0x0][0x620] ;  /* 0x00018800ff147b82 */ /* 0x000ea20000000a00 */
[----:B0-----:R-:W-:-:S04]  /*06b0*/  ISETP.NE.U32.AND P0, PT, R16, RZ, PT ;  /* 0x000000ff1000720c */ /* 0x001fc80003f05070 */
[----:B------:R-:W-:-:S13]  /*06c0*/  ISETP.NE.AND.EX P0, PT, R17, RZ, PT, P0 ;  /* 0x000000ff1100720c */ /* 0x000fda0003f05300 */
[----:B-12---:R-:W-:Y:S05]  /*06d0*/  @!P0 BRA `(.L_x_5) ;  /* 0x0000000000288947 */ /* 0x006fea0003800000 */
[----:B------:R-:W0:Y:S02]  /*06e0*/  LDC R5, c[0x0][0x634] ;  /* 0x00018d00ff057b82 */ /* 0x000e240000000800 */
[----:B0-----:R-:W-:-:S05]  /*06f0*/  IADD3 R5, P0, R2, R5, RZ ;  /* 0x0000000502057210 */ /* 0x001fca0007f1e0ff */
[----:B------:R-:W-:-:S04]  /*0700*/  IMAD.X R11, RZ, RZ, R3, P0 ;  /* 0x000000ffff0b7224 */ /* 0x000fc800000e0603 */
[----:B------:R-:W-:-:S04]  /*0710*/  IMAD.WIDE.U32 R6, R11, R16, RZ ;  /* 0x000000100b067225 */ /* 0x000fc800078e00ff */
[----:B------:R-:W-:-:S04]  /*0720*/  IMAD.WIDE.U32 R12, P0, R5, R17, R6 ;  /* 0x00000011050c7225 */ /* 0x000fc80007800006 */
[----:B------:R-:W-:-:S04]  /*0730*/  IMAD.WIDE.U32 R6, R5, R16, RZ ;  /* 0x0000001005067225 */ /* 0x000fc800078e00ff */
[----:B------:R-:W-:Y:S01]  /*0740*/  IMAD.X R15, RZ, RZ, RZ, P0 ;  /* 0x000000ffff0f7224 */ /* 0x000fe200000e06ff */
[----:B------:R-:W-:Y:S01]  /*0750*/  IADD3 RZ, P0, R7, R12, RZ ;  /* 0x0000000c07ff7210 */ /* 0x000fe20007f1e0ff */
[----:B------:R-:W-:-:S04]  /*0760*/  IMAD.MOV.U32 R14, RZ, RZ, R13 ;  /* 0x000000ffff0e7224 */ /* 0x000fc800078e000d */
[----:B------:R-:W-:-:S08]  /*0770*/  IMAD.WIDE.U32.X R6, R11, R17, R14, P0 ;  /* 0x000000110b067225 */ /* 0x000fd000000e040e */
.L_x_5:
[--C-:B------:R-:W-:Y:S01]  /*0780*/  SHF.R.U64 R26, R6, R18, R7.reuse ;  /* 0x00000012061a7219 */ /* 0x100fe20000001207 */
[----:B------:R-:W0:Y:S01]  /*0790*/  LDC.64 R22, c[0x0][0x640] ;  /* 0x00019000ff167b82 */ /* 0x000e220000000a00 */
[----:B------:R-:W-:Y:S01]  /*07a0*/  I2FP.F32.U32 R5, R8 ;  /* 0x0000000800057245 */ /* 0x000fe20000201000 */
[----:B------:R-:W-:Y:S01]  /*07b0*/  ULDC UR4, c[0x0][0x150] ;  /* 0x0000540000047ab9 */ /* 0x000fe20000000800 */
[----:B------:R-:W-:Y:S02]  /*07c0*/  SHF.R.U32.HI R6, RZ, R18, R7 ;  /* 0x00000012ff067219 */ /* 0x000fe40000011607 */
[----:B------:R-:W-:Y:S01]  /*07d0*/  IADD3 R11, P0, RZ, -R26, RZ ;  /* 0x8000001aff0b7210 */ /* 0x000fe20007f1e0ff */
[----:B------:R-:W-:Y:S01]  /*07e0*/  FMUL R5, R5, UR4 ;  /* 0x0000000405057c20 */ /* 0x000fe20008400000 */
[----:B------:R-:W-:Y:S01]  /*07f0*/  ULDC UR4, c[0x0][0x154] ;  /* 0x0000550000047ab9 */ /* 0x000fe20000000800 */
[----:B------:R-:W1:Y:S02]  /*0800*/  LDC R14, c[0x0][0x618] ;  /* 0x00018600ff0e7b82 */ /* 0x000e640000000800 */
[----:B------:R-:W-:-:S02]  /*0810*/  IMAD.X R13, RZ, RZ, ~R6, P0 ;  /* 0x000000ffff0d7224 */ /* 0x000fc400000e0e06 */
[----:B------:R-:W2:Y:S01]  /*0820*/  F2I.U32.TRUNC.NTZ R5, R5 ;  /* 0x0000000500057305 */ /* 0x000ea2000020f000 */
[----:B------:R-:W-:-:S03]  /*0830*/  IMAD.WIDE.U32 R6, R11, R20, R2 ;  /* 0x000000140b067225 */ /* 0x000fc600078e0002 */
[----:B------:R-:W3:Y:S01]  /*0840*/  LDC R9, c[0x0][0x144] ;  /* 0x00005100ff097b82 */ /* 0x000ee20000000800 */
[----:B------:R-:W-:-:S04]  /*0850*/  IMAD R12, R13, R20, RZ ;  /* 0x000000140d0c7224 */ /* 0x000fc800078e02ff */
[----:B------:R-:W-:Y:S02]  /*0860*/  IMAD R11, R11, R21, R12 ;  /* 0x000000150b0b7224 */ /* 0x000fe400078e020c */
[----:B------:R-:W-:Y:S01]  /*0870*/  IMAD.MOV.U32 R12, RZ, RZ, 0x1 ;  /* 0x00000001ff0c7424 */ /* 0x000fe200078e00ff */
[----:B------:R-:W4:Y:S01]  /*0880*/  LDC R18, c[0x0][0x608] ;  /* 0x00018200ff127b82 */ /* 0x000f220000000800 */
[----:B------:R-:W-:Y:S01]  /*0890*/  IMAD.IADD R11, R7, 0x1, R11 ;  /* 0x00000001070b7824 */ /* 0x000fe200078e020b */
[----:B0-----:R-:W-:Y:S01]  /*08a0*/  ISETP.NE.U32.AND P0, PT, R22, RZ, PT ;  /* 0x000000ff1600720c */ /* 0x001fe20003f05070 */
[----:B--2---:R-:W-:-:S03]  /*08b0*/  IMAD.MOV R7, RZ, RZ, -R5 ;  /* 0x000000ffff077224 */ /* 0x004fc600078e0a05 */
[----:B------:R-:W-:Y:S02]  /*08c0*/  ISETP.NE.AND.EX P0, PT, R23, RZ, PT, P0 ;  /* 0x000000ff1700720c */ /* 0x000fe40003f05300 */
[----:B------:R-:W0:Y:S01]  /*08d0*/  LDC R13, c[0x0][0x658] ;  /* 0x00019600ff0d7b82 */ /* 0x000e220000000800 */
[--C-:B-1----:R-:W-:Y:S02]  /*08e0*/  SHF.R.U64 R16, R6, R14, R11.reuse ;  /* 0x0000000e06107219 */ /* 0x102fe4000000120b */
[----:B------:R-:W-:Y:S02]  /*08f0*/  I2FP.F32.U32 R6, R10 ;  /* 0x0000000a00067245 */ /* 0x000fe40000201000 */
[----:B------:R-:W-:-:S03]  /*0900*/  SHF.R.U32.HI R11, RZ, R14, R11 ;  /* 0x0000000eff0b7219 */ /* 0x000fc6000001160b */
[----:B------:R-:W1:Y:S01]  /*0910*/  LDC R17, c[0x0][0x148] ;  /* 0x00005200ff117b82 */ /* 0x000e620000000800 */
[----:B---3--:R-:W-:Y:S02]  /*0920*/  IMAD R5, R9, R7, R8 ;  /* 0x0000000709057224 */ /* 0x008fe400078e0208 */
[----:B------:R-:W-:Y:S01]  /*0930*/  FMUL R7, R6, UR4 ;  /* 0x0000000406077c20 */ /* 0x000fe20008400000 */
[----:B------:R-:W-:-:S03]  /*0940*/  IMAD.MOV.U32 R6, RZ, RZ, -0x1 ;  /* 0xffffffffff067424 */ /* 0x000fc600078e00ff */
[----:B------:R2:W3:Y:S01]  /*0950*/  F2I.U32.TRUNC.NTZ R15, R7 ;  /* 0x00000007000f7305 */ /* 0x0004e2000020f000 */
[----:B------:R-:W1:Y:S01]  /*0960*/  LDC R21, c[0x0][0x600] ;  /* 0x00018000ff157b82 */ /* 0x000e620000000800 */
[-CC-:B----4-:R-:W-:Y:S02]  /*0970*/  SHF.R.U64 R27, R16, R18.reuse, R11.reuse ;  /* 0x00000012101b7219 */ /* 0x190fe4000000120b */
[----:B------:R-:W-:-:S05]  /*0980*/  SHF.R.U32.HI R8, RZ, R18, R11 ;  /* 0x00000012ff087219 */ /* 0x000fca000001160b */
[----:B------:R-:W4:Y:S01]  /*0990*/  LDC R20, c[0x0][0x648] ;  /* 0x00019200ff147b82 */ /* 0x000f220000000800 */
[-CC-:B0-----:R-:W-:Y:S02]  /*09a0*/  SHF.R.U64 R18, R27, R13.reuse, R8.reuse ;  /* 0x0000000d1b127219 */ /* 0x181fe40000001208 */
[-C--:B------:R-:W-:Y:S02]  /*09b0*/  SHF.L.U32 R6, R6, R13.reuse, RZ ;  /* 0x0000000d06067219 */ /* 0x080fe400000006ff */
[-C--:B------:R-:W-:Y:S02]  /*09c0*/  SHF.R.U32.HI R8, RZ, R13.reuse, R8 ;  /* 0x0000000dff087219 */ /* 0x080fe40000011608 */
[----:B------:R-:W-:Y:S01]  /*09d0*/  LOP3.LUT R14, RZ, R6, RZ, 0x33, !PT ;  /* 0x00000006ff0e7212 */ /* 0x000fe200078e33ff */
[----:B------:R-:W0:Y:S01]  /*09e0*/  LDC R25, c[0x0][0x638] ;  /* 0x00018e00ff197b82 */ /* 0x000e220000000800 */
[----:B------:R-:W-:Y:S01]  /*09f0*/  SHF.L.U32 R11, R12, R13, RZ ;  /* 0x0000000d0c0b7219 */ /* 0x000fe200000006ff */
[----:B------:R-:W-:-:S02]  /*0a00*/  IMAD.MOV.U32 R6, RZ, RZ, R18 ;  /* 0x000000ffff067224 */ /* 0x000fc400078e0012 */
[----:B--2---:R-:W-:-:S04]  /*0a10*/  IMAD.MOV.U32 R7, RZ, RZ, R8 ;  /* 0x000000ffff077224 */ /* 0x004fc800078e0008 */
[----:B------:R-:W2:Y:S01]  /*0a20*/  LDC R24, c[0x0][0x610] ;  /* 0x00018400ff187b82 */ /* 0x000ea20000000800 */
[----:B---3--:R-:W-:Y:S05]  /*0a30*/  @!P0 BRA `(.L_x_6) ;  /* 0x0000000000288947 */ /* 0x008fea0003800000 */
[----:B------:R-:W3:Y:S02]  /*0a40*/  LDC R13, c[0x0][0x64c] ;  /* 0x00019300ff0d7b82 */ /* 0x000ee40000000800 */
[----:B---3--:R-:W-:-:S05]  /*0a50*/  IADD3 R13, P0, R18, R13, RZ ;  /* 0x0000000d120d7210 */ /* 0x008fca0007f1e0ff */
        /* <DEDUP_REMOVED lines=8> */
.L_x_6:
[----:B----4-:R-:W-:Y:S01]  /*0ae0*/  SHF.R.U64 R6, R6, R20, R7 ;  /* 0x0000001406067219 */ /* 0x010fe20000001207 */
[----:B-1----:R-:W-:Y:S01]  /*0af0*/  VIADD R7, R21, 0xffffffff ;  /* 0xffffffff15077836 */ /* 0x002fe20000000000 */
[----:B------:R-:W-:Y:S01]  /*0b00*/  LOP3.LUT R14, R27, R14, RZ, 0xc0, !PT ;  /* 0x0000000e1b0e7212 */ /* 0x000fe200078ec0ff */
[----:B------:R-:W-:Y:S02]  /*0b10*/  IMAD.MOV R15, RZ, RZ, -R15 ;  /* 0x000000ffff0f7224 */ /* 0x000fe400078e0a0f */
[----:B------:R-:W-:Y:S01]  /*0b20*/  IMAD.MOV R8, RZ, RZ, -R6 ;  /* 0x000000ffff087224 */ /* 0x000fe200078e0a06 */
[----:B------:R-:W-:Y:S01]  /*0b30*/  LOP3.LUT R7, R16, R7, RZ, 0xc0, !PT ;  /* 0x0000000710077212 */ /* 0x000fe200078ec0ff */
[----:B------:R-:W-:Y:S02]  /*0b40*/  IMAD R14, R11, R6, R14 ;  /* 0x000000060b0e7224 */ /* 0x000fe400078e020e */
[----:B------:R-:W-:Y:S02]  /*0b50*/  @P3 IMAD R5, R17, R15, R10 ;  /* 0x0000000f11053224 */ /* 0x000fe400078e020a */
[----:B0-----:R-:W-:-:S02]  /*0b60*/  IMAD R6, R8, R25, R18 ;  /* 0x0000001908067224 */ /* 0x001fc400078e0212 */
[----:B--2---:R-:W-:Y:S02]  /*0b70*/  IMAD R5, R14, R24, R5 ;  /* 0x000000180e057224 */ /* 0x004fe400078e0205 */
[----:B------:R-:W-:Y:S02]  /*0b80*/  IMAD R8, R6, R21, R7 ;  /* 0x0000001506087224 */ /* 0x000fe400078e0207 */
[----:B------:R-:W-:-:S03]  /*0b90*/  IMAD.MOV.U32 R12, RZ, RZ, 0x1 ;  /* 0x00000001ff0c7424 */ /* 0x000fc600078e00ff */
[----:B------:R-:W-:Y:S02]  /*0ba0*/  SEL R6, R8, R5, !P3 ;  /* 0x0000000508067207 */ /* 0x000fe40005800000 */
[----:B------:R-:W-:Y:S01]  /*0bb0*/  SEL R7, R5, R8, !P3 ;  /* 0x0000000805077207 */ /* 0x000fe20005800000 */
[----:B------:R-:W-:-:S07]  /*0bc0*/  IMAD.MOV.U32 R5, RZ, RZ, R26 ;  /* 0x000000ffff057224 */ /* 0x000fce00078e001a */
.L_x_4:
[----:B------:R-:W-:-:S08]  /*0bd0*/  NOP ;  /* 0x0000000000007918 */ /* 0x000fd00000000000 */
[----:B------:R-:W0:Y:S02]  /*0be0*/  USETMAXREG.TRY_ALLOC.CTAPOOL UP0, 0xe8 ;  /* 0x000000e8000079c8 */ /* 0x000e240008000600 */
[----:B0-----:R-:W-:-:S13]  /*0bf0*/  PLOP3.LUT P0, PT, PT, PT, UP0, 0x80, 0x0 ;  /* 0x000000000000781c */ /* 0x001fda0003f0f008 */
[----:B------:R-:W-:Y:S05]  /*0c00*/  @!P0 BRA `(.L_x_4) ;  /* 0xfffffffc00f08947 */ /* 0x000fea000383ffff */
[----:B------:R-:W-:Y:S01]  /*0c10*/  ULDC.64 UR4, c[0x0][0x598] ;  /* 0x0001660000047ab9 */ /* 0x000fe20000000a00 */
[----:B------:R-:W-:Y:S01]  /*0c20*/  ULDC.64 UR20, c[0x0][0x208] ;  /* 0x0000820000147ab9 */ /* 0x000fe20000000a00 */
[----:B------:R-:W-:-:S04]  /*0c30*/  ISETP.NE.U32.AND P0, PT, RZ, UR4, PT ;  /* 0x00000004ff007c0c */ /* 0x000fc8000bf05070 */
[----:B------:R-:W-:-:S13]  /*0c40*/  ISETP.NE.AND.EX P0, PT, RZ, UR5, PT, P0 ;  /* 0x00000005ff007c0c */ /* 0x000fda000bf05300 */
[----:B------:R-:W-:Y:S05]  /*0c50*/  @!P0 BRA `(.L_x_7) ;  /* 0x00000000001c8947 */ /* 0x000fea0003800000 */
[----:B------:R-:W0:Y:S02]  /*0c60*/  LDC.64 R8, c[0x0][0x598] ;  /* 0x00016600ff087b82 */ /* 0x000e240000000a00 */
[----:B0-----:R-:W2:Y:S02]  /*0c70*/  LDG.E.64 R8, desc[UR20][R8.64] ;  /* 0x0000001408087981 */ /* 0x001ea4000c1e1b00 */
[----:B--2---:R-:W-:-:S04]  /*0c80*/  ISETP.NE.U32.AND P0, PT, R8, RZ, PT ;  /* 0x000000ff0800720c */ /* 0x004fc80003f05070 */
[----:B------:R-:W-:-:S13]  /*0c90*/  ISETP.NE.AND.EX P0, PT, R9, RZ, PT, P0 ;  /* 0x000000ff0900720c */ /* 0x000fda0003f05300 */
[----:B------:R-:W-:Y:S05]  /*0ca0*/  @!P0 BRA `(.L_x_7) ;  /* 0x0000000000088947 */ /* 0x000fea0003800000 */
[----:B------:R0:W5:Y:S01]  /*0cb0*/  LD.E R8, desc[UR20][R8.64] ;  /* 0x0000001408087980 */ /* 0x000162000c101900 */
[----:B------:R-:W-:Y:S05]  /*0cc0*/  BRA `(.L_x_8) ;  /* 0x0000000000207947 */ /* 0x000fea0003800000 */
.L_x_7:
[----:B------:R-:W-:Y:S02]  /*0cd0*/  ULDC.64 UR4, c[0x0][0x588] ;  /* 0x0001620000047ab9 */ /* 0x000fe40000000a00 */
[----:B------:R-:W-:-:S04]  /*0ce0*/  ISETP.NE.U32.AND P0, PT, RZ, UR4, PT ;  /* 0x00000004ff007c0c */ /* 0x000fc8000bf05070 */
[----:B------:R-:W-:-:S13]  /*0cf0*/  ISETP.NE.AND.EX P0, PT, RZ, UR5, PT, P0 ;  /* 0x00000005ff007c0c */ /* 0x000fda000bf05300 */
[----:B------:R-:W-:Y:S05]  /*0d00*/  @!P0 BRA `(.L_x_9) ;  /* 0x00000000000c8947 */ /* 0x000fea0003800000 */
[----:B------:R-:W0:Y:S02]  /*0d10*/  LDC.64 R8, c[0x0][0x588] ;  /* 0x00016200ff087b82 */ /* 0x000e240000000a00 */
[----:B0-----:R1:W5:Y:S01]  /*0d20*/  LDG.E R8, desc[UR20][R8.64] ;  /* 0x0000001408087981 */ /* 0x001362000c1e1900 */
[----:B------:R-:W-:Y:S05]  /*0d30*/  BRA `(.L_x_8) ;  /* 0x0000000000047947 */ /* 0x000fea0003800000 */
.L_x_9:
[----:B------:R-:W2:Y:S02]  /*0d40*/  LDC R8, c[0x0][0x580] ;  /* 0x00016000ff087b82 */ /* 0x000ea40000000800 */
.L_x_8:
[----:B------:R-:W-:Y:S02]  /*0d50*/  ULDC.64 UR4, c[0x0][0x5a0] ;  /* 0x0001680000047ab9 */ /* 0x000fe40000000a00 */
[----:B------:R-:W-:-:S04]  /*0d60*/  ISETP.NE.U32.AND P0, PT, RZ, UR4, PT ;  /* 0x00000004ff007c0c */ /* 0x000fc8000bf05070 */
[----:B------:R-:W-:-:S13]  /*0d70*/  ISETP.NE.AND.EX P0, PT, RZ, UR5, PT, P0 ;  /* 0x00000005ff007c0c */ /* 0x000fda000bf05300 */
[----:B------:R-:W-:Y:S05]  /*0d80*/  @!P0 BRA `(.L_x_10) ;  /* 0x00000000001c8947 */ /* 0x000fea0003800000 */
[----:B------:R-:W3:Y:S02]  /*0d90*/  LDC.64 R10, c[0x0][0x5a0] ;  /* 0x00016800ff0a7b82 */ /* 0x000ee40000000a00 */
[----:B---3--:R-:W3:Y:S02]  /*0da0*/  LDG.E.64 R10, desc[UR20][R10.64] ;  /* 0x000000140a0a7981 */ /* 0x008ee4000c1e1b00 */
[----:B---3--:R-:W-:-:S04]  /*0db0*/  ISETP.NE.U32.AND P0, PT, R10, RZ, PT ;  /* 0x000000ff0a00720c */ /* 0x008fc80003f05070 */
[----:B------:R-:W-:-:S13]  /*0dc0*/  ISETP.NE.AND.EX P0, PT, R11, RZ, PT, P0 ;  /* 0x000000ff0b00720c */ /* 0x000fda0003f05300 */
[----:B------:R-:W-:Y:S05]  /*0dd0*/  @!P0 BRA `(.L_x_10) ;  /* 0x0000000000088947 */ /* 0x000fea0003800000 */
[----:B01----:R0:W5:Y:S01]  /*0de0*/  LD.E R9, desc[UR20][R10.64] ;  /* 0x000000140a097980 */ /* 0x003162000c101900 */
[----:B------:R-:W-:Y:S05]  /*0df0*/  BRA `(.L_x_11) ;  /* 0x0000000000207947 */ /* 0x000fea0003800000 */
.L_x_10:
[----:B------:R-:W-:Y:S02]  /*0e00*/  ULDC.64 UR4, c[0x0][0x590] ;  /* 0x0001640000047ab9 */ /* 0x000fe40000000a00 */
[----:B------:R-:W-:-:S04]  /*0e10*/  ISETP.NE.U32.AND P0, PT, RZ, UR4, PT ;  /* 0x00000004ff007c0c */ /* 0x000fc8000bf05070 */
[----:B------:R-:W-:-:S13]  /*0e20*/  ISETP.NE.AND.EX P0, PT, RZ, UR5, PT, P0 ;  /* 0x00000005ff007c0c */ /* 0x000fda000bf05300 */
[----:B------:R-:W-:Y:S05]  /*0e30*/  @!P0 BRA `(.L_x_12) ;  /* 0x00000000000c8947 */ /* 0x000fea0003800000 */
[----:B------:R-:W0:Y:S02]  /*0e40*/  LDC.64 R10, c[0x0][0x590] ;  /* 0x00016400ff0a7b82 */ /* 0x000e240000000a00 */
[----:B01----:R1:W5:Y:S01]  /*0e50*/  LDG.E R9, desc[UR20][R10.64] ;  /* 0x000000140a097981 */ /* 0x003362000c1e1900 */
[----:B------:R-:W-:Y:S05]  /*0e60*/  BRA `(.L_x_11) ;  /* 0x0000000000047947 */ /* 0x000fea0003800000 */
.L_x_12:
[----:B01----:R-:W3:Y:S02]  /*0e70*/  LDC R9, c[0x0][0x584] ;  /* 0x00016100ff097b82 */ /* 0x003ee40000000800 */
.L_x_11:
[----:B------:R-:W-:-:S13]  /*0e80*/  LOP3.LUT P0, RZ, R12, 0xff, RZ, 0xc0, !PT ;  /* 0x000000ff0cff7812 */ /* 0x000fda000780c0ff */
[----:B------:R-:W-:Y:S05]  /*0e90*/  @!P0 EXIT ;  /* 0x000000000000894d */ /* 0x000fea0003800000 */
[----:B------:R-:W-:Y:S01]  /*0ea0*/  ULDC UR4, c[0x0][0x28c] ;  /* 0x0000a30000047ab9 */ /* 0x000fe20000000800 */
[----:B------:R-:W-:Y:S01]  /*0eb0*/  LOP3.LUT R142, R4, 0x1, RZ, 0xfc, !PT ;  /* 0x00000001048e7812 */ /* 0x000fe200078efcff */
[----:B------:R-:W-:-:S04]  /*0ec0*/  UIADD3 UR4, UR4, 0x7f, URZ ;  /* 0x0000007f04047890 */ /* 0x000fc8000fffe03f */
[----:B------:R-:W-:-:S04]  /*0ed0*/  USHF.R.S32.HI UR5, URZ, 0x1f, UR4 ;  /* 0x0000001f3f057899 */ /* 0x000fc80008011404 */
[----:B------:R-:W-:-:S03]  /*0ee0*/  ULEA.HI UR5, UR5, UR4, URZ, 0x7 ;  /* 0x0000000405057291 */ /* 0x000fc6000f8f383f */
[----:B------:R-:W-:Y:S01]  /*0ef0*/  UMOV UR4, URZ ;  /* 0x0000003f00047c82 */ /* 0x000fe20008000000 */
[----:B------:R-:W-:-:S03]  /*0f00*/  USHF.R.S32.HI UR9, URZ, 0x7, UR5 ;  /* 0x000000073f097899 */ /* 0x000fc60008011405 */
[----:B------:R-:W-:-:S09]  /*0f10*/  UMOV UR5, URZ ;  /* 0x0000003f00057c82 */ /* 0x000fd20008000000 */
.L_x_165:
[----:B01----:R-:W-:Y:S01]  /*0f20*/  LOP3.LUT R10, R0, 0x80, RZ, 0xc0, !PT ;  /* 0x00000080000a7812 */ /* 0x003fe200078ec0ff */
[----:B------:R-:W0:Y:S01]  /*0f30*/  S2UR UR13, SR_CgaCtaId ;  /* 0x00000000000d79c3 */ /* 0x000e220000008800 */
[----:B------:R-:W-:Y:S01]  /*0f40*/  UMOV UR12, 0x400 ;  /* 0x00000400000c7882 */ /* 0x000fe20000000000 */
[----:B------:R-:W-:Y:S01]  /*0f50*/  UMOV UR6, URZ ;  /* 0x0000003f00067c82 */ /* 0x000fe20008000000 */
[----:B------:R-:W-:Y:S01]  /*0f60*/  SHF.R.U32.HI R10, RZ, 0x7, R10 ;  /* 0x00000007ff0a7819 */ /* 0x000fe2000001160a */
[----:B------:R-:W-:Y:S01]  /*0f70*/  UMOV UR7, URZ ;  /* 0x0000003f00077c82 */ /* 0x000fe20008000000 */
[----:B------:R-:W-:Y:S02]  /*0f80*/  CS2R R18, SRZ ;  /* 0x0000000000127805 */ /* 0x000fe4000001ff00 */
[----:B------:R-:W-:Y:S02]  /*0f90*/  CS2R R16, SRZ ;  /* 0x0000000000107805 */ /* 0x000fe4000001ff00 */
[----:B------:R-:W-:Y:S01]  /*0fa0*/  CS2R R20, SRZ ;  /* 0x0000000000147805 */ /* 0x000fe2000001ff00 */
[----:B------:R-:W1:Y:S01]  /*0fb0*/  LDC R11, c[0x0][0x28c] ;  /* 0x0000a300ff0b7b82 */ /* 0x000e620000000800 */
[----:B----4-:R-:W4:Y:S01]  /*0fc0*/  SHFL.IDX PT, R10, R10, RZ, 0x1f ;  /* 0x00001fff0a0a7589 */ /* 0x010f2200000e0000 */
[----:B------:R-:W-:-:S02]  /*0fd0*/  CS2R R22, SRZ ;  /* 0x0000000000167805 */ /* 0x000fc4000001ff00 */
[----:B------:R-:W-:Y:S02]  /*0fe0*/  CS2R R88, SRZ ;  /* 0x0000000000587805 */ /* 0x000fe4000001ff00 */
[----:B------:R-:W-:Y:S02]  /*0ff0*/  CS2R R90, SRZ ;  /* 0x00000000005a7805 */ /* 0x000fe4000001ff00 */
[----:B------:R-:W-:Y:S02]  /*1000*/  CS2R R92, SRZ ;  /* 0x00000000005c7805 */ /* 0x000fe4000001ff00 */
[----:B------:R-:W-:Y:S02]  /*1010*/  CS2R R96, SRZ ;  /* 0x0000000000607805 */ /* 0x000fe4000001ff00 */
[----:B------:R-:W-:Y:S02]  /*1020*/  CS2R R94, SRZ ;  /* 0x00000000005e7805 */ /* 0x000fe4000001ff00 */
        /* <DEDUP_REMOVED lines=16> */
[----:B-1----:R-:W-:Y:S02]  /*1130*/  ISETP.GE.AND P0, PT, R11, 0x1, PT ;  /* 0x000000010b00780c */ /* 0x002fe40003f06270 */
[----:B------:R-:W-:Y:S02]  /*1140*/  CS2R R130, SRZ ;  /* 0x0000000000827805 */ /* 0x000fe4000001ff00 */
[----:B----4-:R-:W-:-:S02]  /*1150*/  R2UR UR8, R10 ;  /* 0x000000000a0872ca */ /* 0x010fc400000e0000 */
[----:B------:R-:W-:Y:S02]  /*1160*/  CS2R R132, SRZ ;  /* 0x0000000000847805 */ /* 0x000fe4000001ff00 */
[----:B------:R-:W-:Y:S02]  /*1170*/  CS2R R134, SRZ ;  /* 0x0000000000867805 */ /* 0x000fe4000001ff00 */
[----:B------:R-:W-:Y:S02]  /*1180*/  CS2R R136, SRZ ;  /* 0x0000000000887805 */ /* 0x000fe4000001ff00 */
[----:B------:R-:W-:Y:S02]  /*1190*/  CS2R R138, SRZ ;  /* 0x00000000008a7805 */ /* 0x000fe4000001ff00 */
[----:B------:R-:W-:Y:S01]  /*11a0*/  CS2R R140, SRZ ;  /* 0x00000000008c7805 */ /* 0x000fe2000001ff00 */
[----:B------:R-:W-:Y:S01]  /*11b0*/  IMAD.MOV.U32 R143, RZ, RZ, RZ ;  /* 0x000000ffff8f7224 */ /* 0x000fe200078e00ff */
[----:B------:R-:W-:Y:S01]  /*11c0*/  CS2R R56, SRZ ;  /* 0x0000000000387805 */ /* 0x000fe2000001ff00 */
[----:B------:R-:W-:Y:S01]  /*11d0*/  IMAD.MOV.U32 R145, RZ, RZ, RZ ;  /* 0x000000ffff917224 */ /* 0x000fe200078e00ff */
[----:B------:R-:W-:Y:S01]  /*11e0*/  CS2R R58, SRZ ;  /* 0x00000000003a7805 */ /* 0x000fe2000001ff00 */
[----:B--23--:R-:W-:Y:S01]  /*11f0*/  IMAD.U32 R13, RZ, RZ, UR4 ;  /* 0x00000004ff0d7e24 */ /* 0x00cfe2000f8e00ff */
[----:B------:R-:W-:-:S02]  /*1200*/  CS2R R60, SRZ ;  /* 0x00000000003c7805 */ /* 0x000fc4000001ff00 */
[----:B------:R-:W-:Y:S01]  /*1210*/  CS2R R62, SRZ ;  /* 0x00000000003e7805 */ /* 0x000fe2000001ff00 */
[----:B------:R-:W-:Y:S01]  /*1220*/  ULEA.HI UR10, UR8, UR8, URZ, 0x1 ;  /* 0x00000008080a7291 */ /* 0x000fe2000f8f083f */
[----:B------:R-:W-:Y:S02]  /*1230*/  CS2R R64, SRZ ;  /* 0x0000000000407805 */ /* 0x000fe4000001ff00 */
[----:B------:R-:W-:Y:S02]  /*1240*/  CS2R R66, SRZ ;  /* 0x0000000000427805 */ /* 0x000fe4000001ff00 */
[----:B------:R-:W-:Y:S01]  /*1250*/  CS2R R68, SRZ ;  /* 0x0000000000447805 */ /* 0x000fe2000001ff00 */
[----:B------:R-:W-:Y:S01]  /*1260*/  ULOP3.LUT UR11, UR10, 0x7fffe, URZ, 0xc0, !UPT ;  /* 0x0007fffe0a0b7892 */ /* 0x000fe2000f8ec03f */
[----:B------:R-:W-:Y:S01]  /*1270*/  CS2R R70, SRZ ;  /* 0x0000000000467805 */ /* 0x000fe2000001ff00 */
[----:B0-----:R-:W-:Y:S01]  /*1280*/  ULEA UR10, UR13, UR12, 0x18 ;  /* 0x0000000c0d0a7291 */ /* 0x001fe2000f8ec03f */
[----:B------:R-:W-:Y:S01]  /*1290*/  CS2R R72, SRZ ;  /* 0x0000000000487805 */ /* 0x000fe2000001ff00 */
[----:B------:R-:W-:Y:S01]  /*12a0*/  UIADD3 UR11, UR8, -UR11, URZ ;  /* 0x8000000b080b7290 */ /* 0x000fe2000fffe03f */
[----:B------:R-:W-:Y:S01]  /*12b0*/  CS2R R74, SRZ ;  /* 0x00000000004a7805 */ /* 0x000fe2000001ff00 */
[----:B------:R-:W-:Y:S01]  /*12c0*/  UMOV UR12, UR5 ;  /* 0x00000005000c7c82 */ /* 0x000fe20008000000 */
[----:B------:R-:W-:Y:S01]  /*12d0*/  UMOV UR8, URZ ;  /* 0x0000003f00087c82 */ /* 0x000fe20008000000 */
[----:B------:R-:W-:Y:S01]  /*12e0*/  ULEA UR11, UR11, UR10, 0xd ;  /* 0x0000000a0b0b7291 */ /* 0x000fe2000f8e683f */
[----:B------:R-:W-:-:S02]  /*12f0*/  CS2R R76, SRZ ;  /* 0x00000000004c7805 */ /* 0x000fc4000001ff00 */
[----:B------:R-:W-:Y:S02]  /*1300*/  CS2R R78, SRZ ;  /* 0x00000000004e7805 */ /* 0x000fe4000001ff00 */
[----:B------:R-:W-:Y:S01]  /*1310*/  CS2R R80, SRZ ;  /* 0x0000000000507805 */ /* 0x000fe2000001ff00 */
[----:B------:R-:W-:Y:S01]  /*1320*/  UIADD3 UR11, UR11, 0x100, URZ ;  /* 0x000001000b0b7890 */ /* 0x000fe2000fffe03f */
[----:B------:R-:W-:Y:S02]  /*1330*/  CS2R R82, SRZ ;  /* 0x0000000000527805 */ /* 0x000fe4000001ff00 */
[----:B------:R-:W-:Y:S02]  /*1340*/  CS2R R84, SRZ ;  /* 0x0000000000547805 */ /* 0x000fe4000001ff00 */
[----:B------:R-:W-:Y:S01]  /*1350*/  CS2R R86, SRZ ;  /* 0x0000000000567805 */ /* 0x000fe2000001ff00 */
[----:B------:R-:W-:Y:S01]  /*1360*/  USHF.R.U32.HI UR11, URZ, 0x4, UR11 ;  /* 0x000000043f0b7899 */ /* 0x000fe2000801160b */
[----:B------:R-:W-:-:S02]  /*1370*/  CS2R R24, SRZ ;  /* 0x0000000000187805 */ /* 0x000fc4000001ff00 */
[----:B------:R-:W-:Y:S02]  /*1380*/  CS2R R26, SRZ ;  /* 0x00000000001a7805 */ /* 0x000fe4000001ff00 */
[----:B------:R-:W-:Y:S01]  /*1390*/  CS2R R28, SRZ ;  /* 0x00000000001c7805 */ /* 0x000fe2000001ff00 */
[----:B------:R-:W-:Y:S01]  /*13a0*/  ULOP3.LUT UR11, UR11, 0x3fff, URZ, 0xc0, !UPT ;  /* 0x00003fff0b0b7892 */ /* 0x000fe2000f8ec03f */
        /* <DEDUP_REMOVED lines=12> */
[----:B------:R-:W-:Y:S01]  /*1470*/  CS2R R54, SRZ ;  /* 0x0000000000367805 */ /* 0x000fe2000001ff00 */
[----:B------:R-:W-:Y:S06]  /*1480*/  @!P0 BRA `(.L_x_13) ;  /* 0x0000000800a08947 */ /* 0x000fec0003800000 */
[----:B------:R-:W-:-:S13]  /*1490*/  ISETP.NE.AND P1, PT, R142, 0x3, PT ;  /* 0x000000038e00780c */ /* 0x000fda0003f25270 */
[----:B------:R-:W-:Y:S05]  /*14a0*/  @!P1 BRA `(.L_x_14) ;  /* 0x0000000000049947 */ /* 0x000fea0003800000 */
[----:B------:R-:W-:Y:S01]  /*14b0*/  BPT.TRAP 0x1 ;  /* 0x000000040000795c */ /* 0x000fe20000300000 */
.L_x_14:
[----:B------:R-:W-:Y:S01]  /*14c0*/  ULEA UR6, UR5, UR10, 0x3 ;  /* 0x0000000a05067291 */ /* 0x000fe2000f8e183f */
[----:B------:R-:W-:-:S05]  /*14d0*/  IMAD.U32 R10, RZ, RZ, UR4 ;  /* 0x00000004ff0a7e24 */ /* 0x000fca000f8e00ff */
[----:B------:R-:W-:-:S04]  /*14e0*/  SHF.L.U32 R10, R10, 0x1f, RZ ;  /* 0x0000001f0a0a7819 */ /* 0x000fc800000006ff */
[----:B------:R0:W1:Y:S01]  /*14f0*/  SYNCS.PHASECHK.TRANS64.TRYWAIT P0, [UR6], R10 ;  /* 0x0000000aff0075a7 */ /* 0x0000620008000146 */
[----:B------:R-:W-:Y:S05]  /*1500*/  @!P1 BRA `(.L_x_15) ;  /* 0x0000000000049947 */ /* 0x000fea0003800000 */
[----:B------:R-:W-:Y:S01]  /*1510*/  BPT.TRAP 0x1 ;  /* 0x000000040000795c */ /* 0x000fe20000300000 */
.L_x_15:
[----:B-1----:R-:W-:Y:S05]  /*1520*/  @P0 BRA `(.L_x_16) ;  /* 0x0000000000080947 */ /* 0x002fea0003800000 */
[----:B------:R-:W1:Y:S02]  /*1530*/  SYNCS.PHASECHK.TRANS64.TRYWAIT P0, [UR6], R10 ;  /* 0x0000000aff0075a7 */ /* 0x000e640008000146 */
[----:B-1----:R-:W-:Y:S05]  /*1540*/  @!P0 BRA `(.L_x_17) ;  /* 0x0000008000448947 */ /* 0x002fea0003800000 */
.L_x_16:
[----:B------:R-:W-:Y:S01]  /*1550*/  UIADD3 UR6, UR10, 0x20100, URZ ;  /* 0x000201000a067890 */ /* 0x000fe2000fffe03f */
[----:B------:R-:W-:Y:S01]  /*1560*/  WARPGROUP.ARRIVE ;  /* 0x00000000000079c5 */ /* 0x000fe20000000000 */
[----:B------:R-:W-:Y:S01]  /*1570*/  ULOP3.LUT UR8, UR11, 0x10000, URZ, 0xfc, !UPT ;  /* 0x000100000b087892 */ /* 0x000fe2000f8efc3f */
[----:B------:R-:W-:Y:S01]  /*1580*/  CS2R R18, SRZ ;  /* 0x0000000000127805 */ /* 0x000fe2000001ff00 */
[----:B------:R-:W-:Y:S01]  /*1590*/  USHF.R.U32.HI UR6, URZ, 0x4, UR6 ;  /* 0x000000043f067899 */ /* 0x000fe20008011606 */
[----:B------:R-:W-:Y:S01]  /*15a0*/  CS2R R16, SRZ ;  /* 0x0000000000107805 */ /* 0x000fe2000001ff00 */
[----:B------:R-:W-:Y:S01]  /*15b0*/  ULEA UR8, UR5, UR8, 0xb ;  /* 0x0000000805087291 */ /* 0x000fe2000f8e583f */
[----:B------:R-:W-:Y:S01]  /*15c0*/  CS2R R20, SRZ ;  /* 0x0000000000147805 */ /* 0x000fe2000001ff00 */
[----:B------:R-:W-:Y:S01]  /*15d0*/  ULOP3.LUT UR6, UR6, 0x3fff, URZ, 0xc0, !UPT ;  /* 0x00003fff06067892 */ /* 0x000fe2000f8ec03f */
[----:B------:R-:W-:Y:S01]  /*15e0*/  CS2R R22, SRZ ;  /* 0x0000000000167805 */ /* 0x000fe2000001ff00 */
[----:B------:R-:W-:Y:S01]  /*15f0*/  UMOV UR13, 0x40000040 ;  /* 0x40000040000d7882 */ /* 0x000fe20000000000 */
[----:B------:R-:W-:Y:S01]  /*1600*/  UMOV UR15, 0x40000040 ;  /* 0x40000040000f7882 */ /* 0x000fe20000000000 */
[----:B------:R-:W-:Y:S01]  /*1610*/  ULOP3.LUT UR6, UR6, 0x10000, URZ, 0xfc, !UPT ;  /* 0x0001000006067892 */ /* 0x000fe2000f8efc3f */
[----:B------:R-:W-:Y:S01]  /*1620*/  CS2R R88, SRZ ;  /* 0x0000000000587805 */ /* 0x000fe2000001ff00 */
[----:B------:R-:W-:Y:S01]  /*1630*/  UMOV UR12, UR8 ;  /* 0x00000008000c7c82 */ /* 0x000fe20008000000 */
[----:B------:R-:W-:Y:S01]  /*1640*/  CS2R R90, SRZ ;  /* 0x00000000005a7805 */ /* 0x000fe2000001ff00 */
[----:B------:R-:W-:Y:S01]  /*1650*/  ULEA UR7, UR5, UR6, 0x9 ;  /* 0x0000000605077291 */ /* 0x000fe2000f8e483f */
[----:B------:R-:W-:Y:S01]  /*1660*/  CS2R R92, SRZ ;  /* 0x00000000005c7805 */ /* 0x000fe2000001ff00 */
[----:B------:R-:W-:Y:S01]  /*1670*/  UIADD3 UR6, UR8, 0x400, URZ ;  /* 0x0000040008067890 */ /* 0x000fe2000fffe03f */
[----:B------:R-:W-:-:S02]  /*1680*/  CS2R R96, SRZ ;  /* 0x0000000000607805 */ /* 0x000fc4000001ff00 */
[----:B------:R-:W-:Y:S02]  /*1690*/  CS2R R94, SRZ ;  /* 0x00000000005e7805 */ /* 0x000fe4000001ff00 */
[----:B------:R-:W-:Y:S02]  /*16a0*/  CS2R R98, SRZ ;  /* 0x0000000000627805 */ /* 0x000fe4000001ff00 */
[----:B------:R-:W-:Y:S01]  /*16b0*/  CS2R R100, SRZ ;  /* 0x0000000000647805 */ /* 0x000fe2000001ff00 */
[----:B------:R-:W-:Y:S01]  /*16c0*/  UMOV UR14, UR7 ;  /* 0x00000007000e7c82 */ /* 0x000fe20008000000 */
[----:B------:R-:W-:Y:S01]  /*16d0*/  CS2R R102, SRZ ;  /* 0x0000000000667805 */ /* 0x000fe2000001ff00 */
[----:B------:R-:W-:Y:S01]  /*16e0*/  QGMMA.64x64x32.F32.E4M3.E4M3 R56, gdesc[UR12], RZ, !UPT ;  /* 0x00e000000c3879f3 */ /* 0x000fe2000c7008ff */
[----:B------:R-:W-:Y:S01]  /*16f0*/  UMOV UR12, UR6 ;  /* 0x00000006000c7c82 */ /* 0x000fe20008000000 */
[----:B------:R-:W-:Y:S01]  /*1700*/  UMOV UR13, 0x40000040 ;  /* 0x40000040000d7882 */ /* 0x000fe20000000000 */
[----:B------:R-:W-:Y:S01]  /*1710*/  UIADD3 UR6, UR8, 0x402, URZ ;  /* 0x0000040208067890 */ /* 0x000fe2000fffe03f */
[----:B------:R-:W-:Y:S01]  /*1720*/  QGMMA.64x64x32.F32.E4M3.E4M3 R24, gdesc[UR12], RZ, !UPT ;  /* 0x00e000000c1879f3 */ /* 0x000fe2000c7008ff */
[----:B------:R-:W-:Y:S01]  /*1730*/  UIADD3 UR12, UR8, 0x2, URZ ;  /* 0x00000002080c7890 */ /* 0x000fe2000fffe03f */
[----:B------:R-:W-:Y:S01]  /*1740*/  CS2R R104, SRZ ;  /* 0x0000000000687805 */ /* 0x000fe2000001ff00 */
[----:B------:R-:W-:Y:S01]  /*1750*/  UIADD3 UR14, UR7, 0x2, URZ ;  /* 0x00000002070e7890 */ /* 0x000fe2000fffe03f */
[----:B------:R-:W-:Y:S01]  /*1760*/  CS2R R108, SRZ ;  /* 0x00000000006c7805 */ /* 0x000fe2000001ff00 */
[----:B------:R-:W-:Y:S01]  /*1770*/  UMOV UR13, 0x40000040 ;  /* 0x40000040000d7882 */ /* 0x000fe20000000000 */
[----:B------:R-:W-:Y:S01]  /*1780*/  UMOV UR15, 0x40000040 ;  /* 0x40000040000f7882 */ /* 0x000fe20000000000 */
        /* <DEDUP_REMOVED lines=16> */
[----:B------:R-:W-:Y:S01]  /*1890*/  CS2R R140, SRZ ;  /* 0x00000000008c7805 */ /* 0x000fe2000001ff00 */
[----:B------:R-:W-:Y:S02]  /*18a0*/  IMAD.MOV.U32 R143, RZ, RZ, RZ ;  /* 0x000000ffff8f7224 */ /* 0x000fe400078e00ff */
[----:B------:R-:W-:Y:S01]  /*18b0*/  IMAD.MOV.U32 R145, RZ, RZ, RZ ;  /* 0x000000ffff917224 */ /* 0x000fe200078e00ff */
[----:B------:R-:W-:Y:S01]  /*18c0*/  QGMMA.64x64x32.F32.E4M3.E4M3 R56, gdesc[UR12], R56 ;  /* 0x00e000000c3879f3 */ /* 0x000fe20008700838 */
[----:B------:R-:W-:Y:S01]  /*18d0*/  UMOV UR12, UR6 ;  /* 0x00000006000c7c82 */ /* 0x000fe20008000000 */
[----:B------:R-:W-:Y:S01]  /*18e0*/  UMOV UR13, 0x40000040 ;  /* 0x40000040000d7882 */ /* 0x000fe20000000000 */
[----:B------:R-:W-:Y:S01]  /*18f0*/  UIADD3 UR6, UR8, 0x404, URZ ;  /* 0x0000040408067890 */ /* 0x000fe2000fffe03f */
[----:B------:R-:W-:Y:S01]  /*1900*/  QGMMA.64x64x32.F32.E4M3.E4M3 R24, gdesc[UR12], R24 ;  /* 0x00e000000c1879f3 */ /* 0x000fe20008700818 */
[----:B------:R-:W-:-:S02]  /*1910*/  UIADD3 UR12, UR8, 0x4, URZ ;  /* 0x00000004080c7890 */ /* 0x000fc4000fffe03f */
[----:B------:R-:W-:Y:S01]  /*1920*/  UIADD3 UR14, UR7, 0x4, URZ ;  /* 0x00000004070e7890 */ /* 0x000fe2000fffe03f */
[----:B------:R-:W-:Y:S01]  /*1930*/  UMOV UR13, 0x40000040 ;  /* 0x40000040000d7882 */ /* 0x000fe20000000000 */
[----:B------:R-:W-:-:S07]  /*1940*/  UMOV UR15, 0x40000040 ;  /* 0x40000040000f7882 */ /* 0x000fce0000000000 */
[----:B------:R-:W-:Y:S01]  /*1950*/  QGMMA.64x64x32.F32.E4M3.E4M3 R56, gdesc[UR12], R56 ;  /* 0x00e000000c3879f3 */ /* 0x000fe20008700838 */
[----:B------:R-:W-:Y:S01]  /*1960*/  UMOV UR12, UR6 ;  /* 0x00000006000c7c82 */ /* 0x000fe20008000000 */
[----:B------:R-:W-:Y:S01]  /*1970*/  UMOV UR13, 0x40000040 ;  /* 0x40000040000d7882 */ /* 0x000fe20000000000 */
[----:B------:R-:W-:Y:S01]  /*1980*/  UMOV UR6, 0x4 ;  /* 0x0000000400067882 */ /* 0x000fe20000000000 */
[----:B------:R-:W-:Y:S01]  /*1990*/  QGMMA.64x64x32.F32.E4M3.E4M3 R24, gdesc[UR12], R24 ;  /* 0x00e000000c1879f3 */ /* 0x000fe20008700818 */
[----:B------:R-:W-:Y:S02]  /*19a0*/  UIADD3 UR14, UR7, 0x6, URZ ;  /* 0x00000006070e7890 */ /* 0x000fe4000fffe03f */
[----:B------:R-:W-:Y:S01]  /*19b0*/  UIADD3 UR12, UR8, 0x6, URZ ;  /* 0x00000006080c7890 */ /* 0x000fe2000fffe03f */
[----:B------:R-:W-:Y:S01]  /*19c0*/  ULDC UR7, c[0x0][0x50c] ;  /* 0x0001430000077ab9 */ /* 0x000fe20000000800 */
[----:B------:R-:W-:Y:S02]  /*19d0*/  UIADD3 UR8, UR8, 0x406, URZ ;  /* 0x0000040608087890 */ /* 0x000fe4000fffe03f */
[----:B------:R-:W-:Y:S01]  /*19e0*/  UISETP.NE.AND UP0, UPT, UR7, 0x4, UPT ;  /* 0x000000040700788c */ /* 0x000fe2000bf05270 */
[----:B------:R-:W-:Y:S01]  /*19f0*/  UMOV UR13, 0x40000040 ;  /* 0x40000040000d7882 */ /* 0x000fe20000000000 */
[----:B------:R-:W-:-:S02]  /*1a00*/  UMOV UR15, 0x40000040 ;  /* 0x40000040000f7882 */ /* 0x000fc40000000000 */
[----:B------:R-:W-:-:S06]  /*1a10*/  USEL UR7, URZ, 0x1, UP0 ;  /* 0x000000013f077887 */ /* 0x000fcc0008000000 */
[----:B------:R-:W-:Y:S01]  /*1a20*/  ISETP.NE.AND P0, PT, RZ, UR7, PT ;  /* 0x00000007ff007c0c */ /* 0x000fe2000bf05270 */
[----:B------:R-:W-:Y:S01]  /*1a30*/  QGMMA.64x64x32.F32.E4M3.E4M3 R56, gdesc[UR12], R56 ;  /* 0x00e000000c3879f3 */ /* 0x000fe20008700838 */
[----:B------:R-:W-:Y:S01]  /*1a40*/  UMOV UR12, UR8 ;  /* 0x00000008000c7c82 */ /* 0x000fe20008000000 */
[----:B------:R-:W-:Y:S02]  /*1a50*/  UMOV UR13, 0x40000040 ;  /* 0x40000040000d7882 */ /* 0x000fe40000000000 */
[----:B------:R-:W-:Y:S08]  /*1a60*/  QGMMA.64x64x32.F32.E4M3.E4M3 R24, gdesc[UR12], R24, gsb0 ;  /* 0x00e000000c1879f3 */ /* 0x000ff00008000818 */
[----:B------:R-:W-:Y:S05]  /*1a70*/  @!P0 BRA `(.L_x_18) ;  /* 0x0000000400088947 */ /* 0x000fea0003800000 */
[----:B------:R-:W-:Y:S02]  /*1a80*/  WARPGROUP.DEPBAR.LE gsb0, 0x0 ;  /* 0x00008000000079c5 */ /* 0x000fe40000010000 */
[----:B------:R-:W-:-:S01]  /*1a90*/  FADD R145, RZ, R56 ;  /* 0x00000038ff917221 */ /* 0x000fc20000000000 */
[----:B------:R-:W-:Y:S01]  /*1aa0*/  FADD R140, RZ, R57 ;  /* 0x00000039ff8c7221 */ /* 0x000fe20000000000 */
        /* <DEDUP_REMOVED lines=62> */
[----:B------:R-:W-:-:S06]  /*1e90*/  UMOV UR6, URZ ;  /* 0x0000003f00067c82 */ /* 0x000fcc0008000000 */
.L_x_18:
[----:B------:R-:W-:-:S04]  /*1ea0*/  UIADD3 UR12, UR5, 0x1, URZ ;  /* 0x00000001050c7890 */ /* 0x000fc8000fffe03f */
[----:B------:R-:W-:-:S04]  /*1eb0*/  UISETP.NE.AND UP0, UPT, UR12, 0x4, UPT ;  /* 0x000000040c00788c */ /* 0x000fc8000bf05270 */
[----:B------:R-:W-:Y:S02]  /*1ec0*/  USEL UR8, URZ, 0x1, UP0 ;  /* 0x000000013f087887 */ /* 0x000fe40008000000 */
[----:B------:R-:W-:Y:S02]  /*1ed0*/  USEL UR12, UR12, URZ, UP0 ;  /* 0x0000003f0c0c7287 */ /* 0x000fe40008000000 */
[----:B------:R-:W-:-:S06]  /*1ee0*/  ULOP3.LUT UR8, UR4, UR8, URZ, 0x3c, !UPT ;  /* 0x0000000804087292 */ /* 0x000fcc000f8e3c3f */
[----:B------:R-:W-:Y:S01]  /*1ef0*/  IMAD.U32 R13, RZ, RZ, UR8 ;  /* 0x00000008ff0d7e24 */ /* 0x000fe2000f8e00ff */
[----:B------:R-:W-:-:S06]  /*1f00*/  UMOV UR8, 0x1 ;  /* 0x0000000100087882 */ /* 0x000fcc0000000000 */
.L_x_13:
[----:B------:R-:W-:-:S04]  /*1f10*/  UISETP.LT.AND UP0, UPT, UR9, 0x1, UPT ;  /* 0x000000010900788c */ /* 0x000fc8000bf01270 */
[----:B------:R-:W-:-:S04]  /*1f20*/  USEL UR13, UR9, 0x1, UP0 ;  /* 0x00000001090d7887 */ /* 0x000fc80008000000 */
[----:B------:R-:W-:-:S04]  /*1f30*/  UIADD3 UR13, UR9, -UR13, URZ ;  /* 0x8000000d090d7290 */ /* 0x000fc8000fffe03f */
[----:B------:R-:W-:-:S06]  /*1f40*/  UISETP.GE.AND UP0, UPT, UR13, 0x1, UPT ;  /* 0x000000010d00788c */ /* 0x000fcc000bf06270 */
[----:B------:R-:W-:-:S13]  /*1f50*/  PLOP3.LUT P0, PT, PT, PT, UP0, 0x80, 0x0 ;  /* 0x000000000000781c */ /* 0x000fda0003f0f008 */
[----:B------:R-:W-:Y:S05]  /*1f60*/  @!P0 BRA `(.L_x_19) ;  /* 0x0000000800748947 */ /* 0x000fea0003800000 */
[----:B01----:R-:W-:Y:S01]  /*1f70*/  IMAD.U32 R10, RZ, RZ, UR13 ;  /* 0x0000000dff0a7e24 */ /* 0x003fe2000f8e00ff */
[----:B------:R-:W-:Y:S01]  /*1f80*/  UMOV UR13, UR5 ;  /* 0x00000005000d7c82 */ /* 0x000fe20008000000 */
[----:B------:R-:W-:-:S05]  /*1f90*/  ULDC UR15, c[0x0][0x50c] ;  /* 0x00014300000f7ab9 */ /* 0x000fca0000000800 */
.L_x_27:
[----:B------:R-:W-:-:S13]  /*1fa0*/  ISETP.NE.AND P1, PT, R142, 0x3, PT ;  /* 0x000000038e00780c */ /* 0x000fda0003f25270 */
[----:B01----:R-:W-:Y:S05]  /*1fb0*/  @!P1 BRA `(.L_x_20) ;  /* 0x0000000000049947 */ /* 0x003fea0003800000 */
[----:B------:R-:W-:Y:S01]  /*1fc0*/  BPT.TRAP 0x1 ;  /* 0x000000040000795c */ /* 0x000fe20000300000 */
.L_x_20:
[----:B------:R-:W0:Y:S01]  /*1fd0*/  S2UR UR14, SR_CgaCtaId ;  /* 0x00000000000e79c3 */ /* 0x000e220000008800 */
[----:B------:R-:W-:Y:S01]  /*1fe0*/  UMOV UR10, 0x400 ;  /* 0x00000400000a7882 */ /* 0x000fe20000000000 */
[----:B------:R-:W-:Y:S01]  /*1ff0*/  SHF.L.U32 R11, R13, 0x1f, RZ ;  /* 0x0000001f0d0b7819 */ /* 0x000fe200000006ff */
[----:B0-----:R-:W-:-:S04]  /*2000*/  ULEA UR10, UR14, UR10, 0x18 ;  /* 0x0000000a0e0a7291 */ /* 0x001fc8000f8ec03f */
[----:B------:R-:W-:-:S09]  /*2010*/  ULEA UR14, UR12, UR10, 0x3 ;  /* 0x0000000a0c0e7291 */ /* 0x000fd2000f8e183f */
[----:B------:R0:W1:Y:S01]  /*2020*/  SYNCS.PHASECHK.TRANS64.TRYWAIT P0, [UR14], R11 ;  /* 0x0000000bff0075a7 */ /* 0x000062000800014e */
[----:B------:R-:W-:Y:S05]  /*2030*/  @!P1 BRA `(.L_x_21) ;  /* 0x0000000000049947 */ /* 0x000fea0003800000 */
[----:B------:R-:W-:Y:S01]  /*2040*/  BPT.TRAP 0x1 ;  /* 0x000000040000795c */ /* 0x000fe20000300000 */
.L_x_21:
[----:B-1----:R-:W-:Y:S05]  /*2050*/  @P0 BRA `(.L_x_22) ;  /* 0x0000000000080947 */ /* 0x002fea0003800000 */
[----:B------:R-:W1:Y:S02]  /*2060*/  SYNCS.PHASECHK.TRANS64.TRYWAIT P0, [UR14], R11 ;  /* 0x0000000bff0075a7 */ /* 0x000e64000800014e */
[----:B-1----:R-:W-:Y:S05]  /*2070*/  @!P0 BRA `(.L_x_23) ;  /* 0x0000007400908947 */ /* 0x002fea0003800000 */
.L_x_22:
[----:B------:R-:W-:Y:S01]  /*2080*/  UIADD3 UR14, UR10, 0x20100, URZ ;  /* 0x000201000a0e7890 */ /* 0x000fe2000fffe03f */
[----:B------:R-:W-:Y:S01]  /*2090*/  WARPGROUP.ARRIVE ;  /* 0x00000000000079c5 */ /* 0x000fe20000000000 */
[----:B------:R-:W-:Y:S02]  /*20a0*/  UISETP.NE.AND UP0, UPT, UR7, URZ, UPT ;  /* 0x0000003f0700728c */ /* 0x000fe4000bf05270 */
[----:B------:R-:W-:Y:S02]  /*20b0*/  USHF.R.U32.HI UR14, URZ, 0x4, UR14 ;  /* 0x000000043f0e7899 */ /* 0x000fe4000801160e */
[----:B------:R-:W-:Y:S02]  /*20c0*/  USEL UR8, UR8, URZ, !UP0 ;  /* 0x0000003f08087287 */ /* 0x000fe4000c000000 */
[----:B------:R-:W-:Y:S02]  /*20d0*/  ULOP3.LUT UR14, UR14, 0x3fff, URZ, 0xc0, !UPT ;  /* 0x00003fff0e0e7892 */ /* 0x000fe4000f8ec03f */
[----:B------:R-:W-:-:S02]  /*20e0*/  ULOP3.LUT UR7, UR11, 0x10000, URZ, 0xfc, !UPT ;  /* 0x000100000b077892 */ /* 0x000fc4000f8efc3f */
[----:B------:R-:W-:Y:S02]  /*20f0*/  ULOP3.LUT UR14, UR14, 0x10000, URZ, 0xfc, !UPT ;  /* 0x000100000e0e7892 */ /* 0x000fe4000f8efc3f */
[----:B------:R-:W-:Y:S02]  /*2100*/  UISETP.NE.U32.AND UP0, UPT, UR8, URZ, UPT ;  /* 0x0000003f0800728c */ /* 0x000fe4000bf05070 */
[----:B------:R-:W-:Y:S02]  /*2110*/  ULEA UR8, UR12, UR7, 0xb ;  /* 0x000000070c087291 */ /* 0x000fe4000f8e583f */
[----:B------:R-:W-:Y:S02]  /*2120*/  ULEA UR7, UR12, UR14, 0x9 ;  /* 0x0000000e0c077291 */ /* 0x000fe4000f8e483f */
[----:B------:R-:W-:Y:S01]  /*2130*/  UIADD3 UR14, UR8, 0x400, URZ ;  /* 0x00000400080e7890 */ /* 0x000fe2000fffe03f */
[----:B------:R-:W-:Y:S02]  /*2140*/  UMOV UR17, 0x40000040 ;  /* 0x4000004000117882 */ /* 0x000fe40000000000 */
[----:B------:R-:W-:Y:S01]  /*2150*/  UMOV UR16, UR8 ;  /* 0x0000000800107c82 */ /* 0x000fe20008000000 */
[----:B------:R-:W-:Y:S01]  /*2160*/  UMOV UR19, 0x40000040 ;  /* 0x4000004000137882 */ /* 0x000fe20000000000 */
[----:B------:R-:W-:Y:S01]  /*2170*/  UMOV UR18, UR7 ;  /* 0x0000000700127c82 */ /* 0x000fe20008000000 */
[----:B------:R-:W-:Y:S01]  /*2180*/  UIADD3 UR6, UR6, 0x4, URZ ;  /* 0x0000000406067890 */ /* 0x000fe2000fffe03f */
[----:B------:R-:W-:Y:S01]  /*2190*/  QGMMA.64x64x32.F32.E4M3.E4M3 R56, gdesc[UR16], R56, UP0 ;  /* 0x00e00000103879f3 */ /* 0x000fe2000bf00838 */
[----:B------:R-:W-:Y:S01]  /*21a0*/  UMOV UR16, UR14 ;  /* 0x0000000e00107c82 */ /* 0x000fe20008000000 */
[----:B------:R-:W-:Y:S01]  /*21b0*/  UMOV UR17, 0x40000040 ;  /* 0x4000004000117882 */ /* 0x000fe20000000000 */
[----:B------:R-:W-:Y:S01]  /*21c0*/  UIADD3 UR14, UR8, 0x402, URZ ;  /* 0x00000402080e7890 */ /* 0x000fe2000fffe03f */
[----:B------:R-:W-:Y:S01]  /*21d0*/  QGMMA.64x64x32.F32.E4M3.E4M3 R24, gdesc[UR16], R24, UP0 ;  /* 0x00e00000101879f3 */ /* 0x000fe2000bf00818 */
[----:B------:R-:W-:-:S02]  /*21e0*/  UIADD3 UR16, UR8, 0x2, URZ ;  /* 0x0000000208107890 */ /* 0x000fc4000fffe03f */
[----:B------:R-:W-:Y:S01]  /*21f0*/  UIADD3 UR18, UR7, 0x2, URZ ;  /* 0x0000000207127890 */ /* 0x000fe2000fffe03f */
[----:B------:R-:W-:Y:S01]  /*2200*/  UMOV UR17, 0x40000040 ;  /* 0x4000004000117882 */ /* 0x000fe20000000000 */
[----:B------:R-:W-:Y:S01]  /*2210*/  UMOV UR19, 0x40000040 ;  /* 0x4000004000137882 */ /* 0x000fe20000000000 */
[----:B------:R-:W-:-:S06]  /*2220*/  UISETP.NE.AND UP0, UPT, UR6, UR15, UPT ;  /* 0x0000000f0600728c */ /* 0x000fcc000bf05270 */
[----:B------:R-:W-:Y:S01]  /*2230*/  QGMMA.64x64x32.F32.E4M3.E4M3 R56, gdesc[UR16], R56 ;  /* 0x00e00000103879f3 */ /* 0x000fe20008700838 */
[----:B------:R-:W-:Y:S01]  /*2240*/  UMOV UR16, UR14 ;  /* 0x0000000e00107c82 */ /* 0x000fe20008000000 */
[----:B------:R-:W-:Y:S01]  /*2250*/  UMOV UR17, 0x40000040 ;  /* 0x4000004000117882 */ /* 0x000fe20000000000 */
[----:B------:R-:W-:Y:S01]  /*2260*/  UIADD3 UR14, UR8, 0x404, URZ ;  /* 0x00000404080e7890 */ /* 0x000fe2000fffe03f */
[----:B------:R-:W-:Y:S01]  /*2270*/  QGMMA.64x64x32.F32.E4M3.E4M3 R24, gdesc[UR16], R24 ;  /* 0x00e00000101879f3 */ /* 0x000fe20008700818 */
[----:B------:R-:W-:Y:S02]  /*2280*/  UIADD3 UR16, UR8, 0x4, URZ ;  /* 0x0000000408107890 */ /* 0x000fe4000fffe03f */
[----:B------:R-:W-:Y:S01]  /*2290*/  UIADD3 UR18, UR7, 0x4, URZ ;  /* 0x0000000407127890 */ /* 0x000fe2000fffe03f */
[----:B------:R-:W-:Y:S01]  /*22a0*/  UMOV UR17, 0x40000040 ;  /* 0x4000004000117882 */ /* 0x000fe20000000000 */
[----:B------:R-:W-:-:S07]  /*22b0*/  UMOV UR19, 0x40000040 ;  /* 0x4000004000137882 */ /* 0x000fce0000000000 */
[----:B------:R-:W-:Y:S01]  /*22c0*/  QGMMA.64x64x32.F32.E4M3.E4M3 R56, gdesc[UR16], R56 ;  /* 0x00e00000103879f3 */ /* 0x000fe20008700838 */
[----:B------:R-:W-:Y:S01]  /*22d0*/  UMOV UR16, UR14 ;  /* 0x0000000e00107c82 */ /* 0x000fe20008000000 */
[----:B------:R-:W-:Y:S02]  /*22e0*/  UMOV UR17, 0x40000040 ;  /* 0x4000004000117882 */ /* 0x000fe40000000000 */
[----:B------:R-:W-:Y:S01]  /*22f0*/  QGMMA.64x64x32.F32.E4M3.E4M3 R24, gdesc[UR16], R24 ;  /* 0x00e00000101879f3 */ /* 0x000fe20008700818 */
[----:B------:R-:W-:Y:S02]  /*2300*/  UIADD3 UR16, UR8, 0x6, URZ ;  /* 0x0000000608107890 */ /* 0x000fe4000fffe03f */
[----:B------:R-:W-:Y:S02]  /*2310*/  UIADD3 UR18, UR7, 0x6, URZ ;  /* 0x0000000607127890 */ /* 0x000fe4000fffe03f */
[----:B------:R-:W-:Y:S01]  /*2320*/  UIADD3 UR8, UR8, 0x406, URZ ;  /* 0x0000040608087890 */ /* 0x000fe2000fffe03f */
[----:B------:R-:W-:Y:S01]  /*2330*/  UMOV UR17, 0x40000040 ;  /* 0x4000004000117882 */ /* 0x000fe20000000000 */
[----:B------:R-:W-:Y:S01]  /*2340*/  UMOV UR19, 0x40000040 ;  /* 0x4000004000137882 */ /* 0x000fe20000000000 */
[----:B------:R-:W-:-:S06]  /*2350*/  USEL UR7, URZ, 0x1, UP0 ;  /* 0x000000013f077887 */ /* 0x000fcc0008000000 */
[----:B------:R-:W-:Y:S01]  /*2360*/  ISETP.NE.AND P0, PT, RZ, UR7, PT ;  /* 0x00000007ff007c0c */ /* 0x000fe2000bf05270 */
[----:B------:R-:W-:Y:S01]  /*2370*/  QGMMA.64x64x32.F32.E4M3.E4M3 R56, gdesc[UR16], R56 ;  /* 0x00e00000103879f3 */ /* 0x000fe20008700838 */
[----:B------:R-:W-:Y:S01]  /*2380*/  UMOV UR16, UR8 ;  /* 0x0000000800107c82 */ /* 0x000fe20008000000 */
[----:B------:R-:W-:Y:S02]  /*2390*/  UMOV UR17, 0x40000040 ;  /* 0x4000004000117882 */ /* 0x000fe40000000000 */
[----:B------:R-:W-:Y:S03]  /*23a0*/  QGMMA.64x64x32.F32.E4M3.E4M3 R24, gdesc[UR16], R24, gsb0 ;  /* 0x00e00000101879f3 */ /* 0x000fe60008000818 */
[----:B------:R-:W-:-:S05]  /*23b0*/  WARPGROUP.DEPBAR.LE gsb0, 0x1 ;  /* 0x00008000000079c5 */ /* 0x000fca0000010100 */
[----:B------:R-:W-:Y:S05]  /*23c0*/  @!P0 BRA `(.L_x_24) ;  /* 0x0000000400088947 */ /* 0x000fea0003800000 */
[----:B------:R-:W-:Y:S02]  /*23d0*/  WARPGROUP.DEPBAR.LE gsb0, 0x0 ;  /* 0x00008000000079c5 */ /* 0x000fe40000010000 */
[----:B------:R-:W-:-:S01]  /*23e0*/  FADD R145, R56, R145 ;  /* 0x0000009138917221 */ /* 0x000fc20000000000 */
[----:B------:R-:W-:Y:S01]  /*23f0*/  FADD R140, R57, R140 ;  /* 0x0000008c398c7221 */ /* 0x000fe20000000000 */
        /* <DEDUP_REMOVED lines=62> */
[----:B------:R-:W-:-:S06]  /*27e0*/  UMOV UR6, URZ ;  /* 0x0000003f00067c82 */ /* 0x000fcc0008000000 */
.L_x_24:
[----:B------:R-:W-:Y:S05]  /*27f0*/  @!P1 BRA `(.L_x_25) ;  /* 0x0000000000049947 */ /* 0x000fea0003800000 */
[----:B------:R-:W-:Y:S01]  /*2800*/  BPT.TRAP 0x1 ;  /* 0x000000040000795c */ /* 0x000fe20000300000 */
.L_x_25:
[----:B------:R-:W-:Y:S01]  /*2810*/  ULEA UR8, UR13, UR10, 0x3 ;  /* 0x0000000a0d087291 */ /* 0x000fe2000f8e183f */
[----:B------:R-:W-:-:S03]  /*2820*/  ISETP.GT.U32.AND P0, PT, R4, 0x1, PT ;  /* 0x000000010400780c */ /* 0x000fc60003f04070 */
[----:B------:R-:W-:-:S04]  /*2830*/  UIADD3 UR8, UR8, 0x20, URZ ;  /* 0x0000002008087890 */ /* 0x000fc8000fffe03f */
[----:B------:R-:W-:-:S09]  /*2840*/  UPRMT UR8, URZ, 0x654, UR8 ;  /* 0x000006543f087896 */ /* 0x000fd20008000008 */
[----:B------:R-:W-:Y:S01]  /*2850*/  SYNCS.ARRIVE.TRANS64.RED.A1T0 RZ, [UR8], RZ ;  /* 0x000000ffffff79a7 */ /* 0x000fe20008100408 */
[----:B------:R-:W-:Y:S05]  /*2860*/  @P0 BRA `(.L_x_26) ;  /* 0x0000000000040947 */ /* 0x000fea0003800000 */
[----:B------:R-:W-:Y:S01]  /*2870*/  BPT.TRAP 0x1 ;  /* 0x000000040000795c */ /* 0x000fe20000300000 */
.L_x_26:
[----:B------:R-:W-:Y:S01]  /*2880*/  UIADD3 UR12, UR12, 0x1, URZ ;  /* 0x000000010c0c7890 */ /* 0x000fe2000fffe03f */
[C---:B------:R-:W-:Y:S01]  /*2890*/  ISETP.GT.AND P0, PT, R10.reuse, 0x1, PT ;  /* 0x000000010a00780c */ /* 0x040fe20003f04270 */
[----:B------:R-:W-:Y:S01]  /*28a0*/  UIADD3 UR13, UR13, 0x1, URZ ;  /* 0x000000010d0d7890 */ /* 0x000fe2000fffe03f */
[----:B------:R-:W-:Y:S01]  /*28b0*/  VIADD R10, R10, 0xffffffff ;  /* 0xffffffff0a0a7836 */ /* 0x000fe20000000000 */
[----:B------:R-:W-:Y:S02]  /*28c0*/  UISETP.NE.AND UP0, UPT, UR12, 0x4, UPT ;  /* 0x000000040c00788c */ /* 0x000fe4000bf05270 */
[----:B------:R-:W-:Y:S02]  /*28d0*/  UISETP.NE.AND UP1, UPT, UR13, 0x4, UPT ;  /* 0x000000040d00788c */ /* 0x000fe4000bf25270 */
[----:B------:R-:W-:Y:S02]  /*28e0*/  USEL UR8, URZ, 0x1, UP0 ;  /* 0x000000013f087887 */ /* 0x000fe40008000000 */
[----:B------:R-:W-:-:S02]  /*28f0*/  USEL UR12, UR12, URZ, UP0 ;  /* 0x0000003f0c0c7287 */ /* 0x000fc40008000000 */
[----:B------:R-:W-:Y:S02]  /*2900*/  USEL UR13, UR13, URZ, UP1 ;  /* 0x0000003f0d0d7287 */ /* 0x000fe40008800000 */
[----:B------:R-:W-:Y:S01]  /*2910*/  LOP3.LUT R13, R13, UR8, RZ, 0x3c, !PT ;  /* 0x000000080d0d7c12 */ /* 0x000fe2000f8e3cff */
[----:B------:R-:W-:Y:S01]  /*2920*/  UMOV UR8, 0x1 ;  /* 0x0000000100087882 */ /* 0x000fe20000000000 */
[----:B------:R-:W-:Y:S08]  /*2930*/  @P0 BRA `(.L_x_27) ;  /* 0xfffffff400980947 */ /* 0x000ff0000383ffff */
.L_x_19:
[----:B------:R-:W-:Y:S01]  /*2940*/  UISETP.NE.AND UP0, UPT, UR6, URZ, UPT ;  /* 0x0000003f0600728c */ /* 0x000fe2000bf05270 */
[----:B01----:R-:W0:Y:S03]  /*2950*/  LDC R10, c[0x0][0x28c] ;  /* 0x0000a300ff0a7b82 */ /* 0x003e260000000800 */
[----:B------:R-:W-:-:S06]  /*2960*/  USEL UR6, URZ, 0x1, !UP0 ;  /* 0x000000013f067887 */ /* 0x000fcc000c000000 */
[----:B------:R-:W-:Y:S02]  /*2970*/  ISETP.NE.AND P0, PT, RZ, UR6, PT ;  /* 0x00000006ff007c0c */ /* 0x000fe4000bf05270 */
[----:B0-----:R-:W-:-:S11]  /*2980*/  ISETP.GE.AND P1, PT, R10, 0x1, PT ;  /* 0x000000010a00780c */ /* 0x001fd60003f26270 */
[----:B------:R-:W-:Y:S05]  /*2990*/  @!P0 BRA `(.L_x_28) ;  /* 0x0000000400048947 */ /* 0x000fea0003800000 */
[----:B------:R-:W-:Y:S02]  /*29a0*/  WARPGROUP.DEPBAR.LE gsb0, 0x0 ;  /* 0x00008000000079c5 */ /* 0x000fe40000010000 */
[----:B------:R-:W-:Y:S01]  /*29b0*/  FADD R145, R56, R145 ;  /* 0x0000009138917221 */ /* 0x000fe20000000000 */
        /* <DEDUP_REMOVED lines=62> */
[----:B------:R-:W-:-:S07]  /*2da0*/  FADD R18, R18, R55 ;  /* 0x0000003712127221 */ /* 0x000fce0000000000 */
.L_x_28:
[----:B------:R-:W-:Y:S02]  /*2db0*/  WARPGROUP.DEPBAR.LE gsb0, 0x0 ;  /* 0x00008000000079c5 */ /* 0x000fe40000010000 */
[----:B------:R-:W-:Y:S05]  /*2dc0*/  @!P1 BRA `(.L_x_29) ;  /* 0x0000000000389947 */ /* 0x000fea0003800000 */
[----:B------:R-:W-:-:S13]  /*2dd0*/  ISETP.NE.AND P0, PT, R142, 0x3, PT ;  /* 0x000000038e00780c */ /* 0x000fda0003f05270 */
[----:B------:R-:W-:Y:S05]  /*2de0*/  @!P0 BRA `(.L_x_30) ;  /* 0x0000000000048947 */ /* 0x000fea0003800000 */
[----:B------:R-:W-:Y:S01]  /*2df0*/  BPT.TRAP 0x1 ;  /* 0x000000040000795c */ /* 0x000fe20000300000 */
.L_x_30:
[----:B------:R-:W-:Y:S01]  /*2e00*/  UISETP.LT.AND UP0, UPT, UR9, 0x1, UPT ;  /* 0x000000010900788c */ /* 0x000fe2000bf01270 */
[----:B------:R-:W-:-:S03]  /*2e10*/  ISETP.GT.U32.AND P0, PT, R4, 0x1, PT ;  /* 0x000000010400780c */ /* 0x000fc60003f04070 */
[----:B------:R-:W-:-:S04]  /*2e20*/  USEL UR6, UR9, 0x1, UP0 ;  /* 0x0000000109067887 */ /* 0x000fc80008000000 */
[----:B------:R-:W-:-:S04]  /*2e30*/  UIADD3 UR6, UR5, UR9, -UR6 ;  /* 0x0000000905067290 */ /* 0x000fc8000fffe806 */
[----:B------:R-:W-:-:S04]  /*2e40*/  USHF.L.U32 UR6, UR6, 0x3, URZ ;  /* 0x0000000306067899 */ /* 0x000fc8000800063f */
[----:B------:R-:W-:-:S04]  /*2e50*/  ULOP3.LUT UR6, UR6, 0x18, URZ, 0xc0, !UPT ;  /* 0x0000001806067892 */ /* 0x000fc8000f8ec03f */
[----:B------:R-:W-:-:S04]  /*2e60*/  UIADD3 UR6, UR10, 0x20, UR6 ;  /* 0x000000200a067890 */ /* 0x000fc8000fffe006 */
[----:B------:R-:W-:-:S09]  /*2e70*/  UPRMT UR6, URZ, 0x654, UR6 ;  /* 0x000006543f067896 */ /* 0x000fd20008000006 */
[----:B------:R-:W-:Y:S01]  /*2e80*/  SYNCS.ARRIVE.TRANS64.RED.A1T0 RZ, [UR6], RZ ;  /* 0x000000ffffff79a7 */ /* 0x000fe20008100406 */
[----:B------:R-:W-:Y:S05]  /*2e90*/  @P0 BRA `(.L_x_29) ;  /* 0x0000000000040947 */ /* 0x000fea0003800000 */
[----:B------:R-:W-:Y:S01]  /*2ea0*/  BPT.TRAP 0x1 ;  /* 0x000000040000795c */ /* 0x000fe20000300000 */
.L_x_29:
[----:B------:R-:W0:Y:S01]  /*2eb0*/  LDC R14, c[0x0][0x288] ;  /* 0x0000a200ff0e7b82 */ /* 0x000e220000000800 */
[----:B------:R-:W-:Y:S01]  /*2ec0*/  IMAD.SHL.U32 R33, R6, 0x40, RZ ;  /* 0x0000004006217824 */ /* 0x000fe200078e00ff */
[--C-:B------:R-:W-:Y:S01]  /*2ed0*/  SHF.R.U32.HI R10, RZ, 0x2, R0.reuse ;  /* 0x00000002ff0a7819 */ /* 0x100fe20000011600 */
[----:B------:R-:W-:Y:S01]  /*2ee0*/  IMAD.SHL.U32 R34, R7, 0x100, RZ ;  /* 0x0000010007227824 */ /* 0x000fe200078e00ff */
[C---:B------:R-:W-:Y:S01]  /*2ef0*/  LOP3.LUT R12, R0.reuse, 0x60, RZ, 0xc0, !PT ;  /* 0x00000060000c7812 */ /* 0x040fe200078ec0ff */
[----:B------:R-:W-:Y:S01]  /*2f00*/  ULDC UR6, c[0x0][0x284] ;  /* 0x0000a10000067ab9 */ /* 0x000fe20000000800 */
[----:B------:R-:W-:Y:S01]  /*2f10*/  SHF.R.U32.HI R13, RZ, 0x7, R0 ;  /* 0x00000007ff0d7819 */ /* 0x000fe20000011600 */
[----:B------:R-:W-:Y:S01]  /*2f20*/  IMAD.SHL.U32 R26, R0, 0x2, RZ ;  /* 0x00000002001a7824 */ /* 0x000fe200078e00ff */
[----:B------:R-:W-:Y:S01]  /*2f30*/  LOP3.LUT R11, R10, 0x7, RZ, 0xc0, !PT ;  /* 0x000000070a0b7812 */ /* 0x000fe200078ec0ff */
[----:B------:R-:W-:Y:S01]  /*2f40*/  IMAD.MOV.U32 R32, RZ, RZ, -0x1 ;  /* 0xffffffffff207424 */ /* 0x000fe200078e00ff */
[----:B------:R-:W-:-:S02]  /*2f50*/  SHF.R.U32.HI R12, RZ, 0x1, R12 ;  /* 0x00000001ff0c7819 */ /* 0x000fc4000001160c */
[----:B------:R-:W-:Y:S02]  /*2f60*/  LOP3.LUT R10, R13, 0x1, RZ, 0xc0, !PT ;  /* 0x000000010d0a7812 */ /* 0x000fe400078ec0ff */
[----:B------:R-:W-:Y:S02]  /*2f70*/  IADD3 R15, RZ, -R12, -R11 ;  /* 0x8000000cff0f7210 */ /* 0x000fe40007ffe80b */
[----:B------:R-:W-:Y:S01]  /*2f80*/  LOP3.LUT R13, R0, 0x3, RZ, 0xc0, !PT ;  /* 0x00000003000d7812 */ /* 0x000fe200078ec0ff */
[C---:B------:R-:W-:Y:S01]  /*2f90*/  IMAD.SHL.U32 R24, R10.reuse, 0x40, RZ ;  /* 0x000000400a187824 */ /* 0x040fe200078e00ff */
[----:B------:R-:W-:Y:S01]  /*2fa0*/  LOP3.LUT R26, R33, 0x6, R26, 0xf8, !PT ;  /* 0x00000006211a7812 */ /* 0x000fe200078ef81a */
[----:B------:R-:W-:-:S03]  /*2fb0*/  IMAD R15, R10, -0x40, R15 ;  /* 0xffffffc00a0f7824 */ /* 0x000fc600078e020f */
[----:B------:R-:W-:Y:S01]  /*2fc0*/  LOP3.LUT R35, R24, 0x40, R11, 0xe2, !PT ;  /* 0x0000004018237812 */ /* 0x000fe200078ee20b */
[----:B------:R-:W-:Y:S01]  /*2fd0*/  IMAD.WIDE R24, R7, 0x100, RZ ;  /* 0x0000010007187825 */ /* 0x000fe200078e02ff */
[----:B0-----:R-:W-:-:S03]  /*2fe0*/  ISETP.GE.AND P0, PT, R33, R14, PT ;  /* 0x0000000e2100720c */ /* 0x001fc60003f06270 */
[----:B------:R-:W-:Y:S01]  /*2ff0*/  IMAD R6, R13, -0x2, R14 ;  /* 0xfffffffe0d067824 */ /* 0x000fe200078e020e */
[C---:B------:R-:W-:Y:S02]  /*3000*/  ISETP.GE.OR P0, PT, R34.reuse, UR6, P0 ;  /* 0x0000000622007c0c */ /* 0x040fe40008706670 */
[----:B------:R-:W-:Y:S01]  /*3010*/  IADD3 R34, -R34, UR6, R15 ;  /* 0x0000000622227c10 */ /* 0x000fe2000fffe10f */
[----:B------:R-:W-:Y:S01]  /*3020*/  IMAD.IADD R33, R6, 0x1, -R33 ;  /* 0x0000000106217824 */ /* 0x000fe200078e0a21 */
[----:B------:R-:W-:-:S09]  /*3030*/  LOP3.LUT R35, R24, R35, R12, 0xfe, !PT ;  /* 0x0000002318237212 */ /* 0x000fd200078efe0c */
[----:B------:R-:W-:Y:S05]  /*3040*/  @P0 BRA `(.L_x_31) ;  /* 0x0000004800200947 */ /* 0x000fea0003800000 */
[----:B------:R-:W0:Y:S01]  /*3050*/  LDC.64 R30, c[0x0][0x5c8] ;  /* 0x00017200ff1e7b82 */ /* 0x000e220000000a00 */
[----:B------:R-:W-:Y:S01]  /*3060*/  SHF.R.S32.HI R36, RZ, 0x1f, R5 ;  /* 0x0000001fff247819 */ /* 0x000fe20000011405 */
[----:B------:R-:W-:Y:S01]  /*3070*/  ULDC.64 UR6, c[0x0][0x5d0] ;  /* 0x0001740000067ab9 */ /* 0x000fe20000000a00 */
[----:B------:R-:W-:Y:S01]  /*3080*/  SHF.R.S32.HI R27, RZ, 0x1f, R26 ;  /* 0x0000001fff1b7819 */ /* 0x000fe2000001141a */
[----:B------:R-:W-:Y:S02]  /*3090*/  BSSY B0, `(.L_x_31) ;  /* 0x0000483000007945 */ /* 0x000fe40003800000 */
[----:B------:R-:W-:-:S04]  /*30a0*/  IMAD R6, R36, UR6, RZ ;  /* 0x0000000624067c24 */ /* 0x000fc8000f8e02ff */
[C---:B------:R-:W-:Y:S02]  /*30b0*/  IMAD R11, R5.reuse, UR7, R6 ;  /* 0x00000007050b7c24 */ /* 0x040fe4000f8e0206 */
[----:B------:R-:W-:Y:S01]  /*30c0*/  IMAD.WIDE.U32 R6, R5, UR6, R26 ;  /* 0x0000000605067c25 */ /* 0x000fe2000f8e001a */
[----:B------:R-:W-:-:S03]  /*30d0*/  ULDC.64 UR6, c[0x0][0x5c0] ;  /* 0x0001700000067ab9 */ /* 0x000fc60000000a00 */
[----:B------:R-:W-:Y:S02]  /*30e0*/  IMAD.IADD R7, R7, 0x1, R11 ;  /* 0x0000000107077824 */ /* 0x000fe400078e020b */
[----:B0-----:R-:W-:Y:S01]  /*30f0*/  IMAD R10, R25, R30, RZ ;  /* 0x0000001e190a7224 */ /* 0x001fe200078e02ff */
[----:B------:R-:W-:-:S03]  /*3100*/  SHF.L.U64.HI R28, R30, 0x7, R31 ;  /* 0x000000071e1c7819 */ /* 0x000fc6000001021f */
[C---:B------:R-:W-:Y:S02]  /*3110*/  IMAD R13, R35.reuse, R31, R10 ;  /* 0x0000001f230d7224 */ /* 0x040fe400078e020a */
[----:B------:R-:W-:-:S04]  /*3120*/  IMAD.WIDE.U32 R10, R35, R30, R6 ;  /* 0x0000001e230a7225 */ /* 0x000fc800078e0006 */
[----:B------:R-:W-:Y:S01]  /*3130*/  IMAD.IADD R11, R11, 0x1, R13 ;  /* 0x000000010b0b7824 */ /* 0x000fe200078e020d */
[----:B------:R-:W-:Y:S01]  /*3140*/  IADD3 R14, P2, R10, UR6, RZ ;  /* 0x000000060a0e7c10 */ /* 0x000fe2000ff5e0ff */
[C---:B------:R-:W-:Y:S01]  /*3150*/  IMAD.SHL.U32 R7, R30.reuse, 0x80, RZ ;  /* 0x000000801e077824 */ /* 0x040fe200078e00ff */
[C---:B------:R-:W-:Y:S02]  /*3160*/  LEA R6, P4, R30.reuse, R10, 0x3 ;  /* 0x0000000a1e067211 */ /* 0x040fe400078818ff */
[----:B------:R-:W-:Y:S02]  /*3170*/  IADD3.X R15, R11, UR7, RZ, P2, !PT ;  /* 0x000000070b0f7c10 */ /* 0x000fe400097fe4ff */
[----:B---3-5:R-:W-:Y:S02]  /*3180*/  FSETP.NEU.AND P2, PT, R9, RZ, PT ;  /* 0x000000ff0900720b */ /* 0x028fe40003f4d000 */
[----:B------:R-:W-:Y:S02]  /*3190*/  LEA.HI.X R29, R30, R11, R31, 0x3, P4 ;  /* 0x0000000b1e1d7211 */ /* 0x000fe400020f1c1f */
[----:B------:R-:W-:-:S02]  /*31a0*/  IADD3 R12, P4, R6, UR6, RZ ;  /* 0x00000006060c7c10 */ /* 0x000fc4000ff9e0ff */
[--C-:B------:R-:W-:Y:S02]  /*31b0*/  IADD3 R10, P1, P0, R10, UR6, R7.reuse ;  /* 0x000000060a0a7c10 */ /* 0x100fe4000f83e007 */
[----:B------:R-:W-:Y:S02]  /*31c0*/  IADD3 R6, P5, P6, R6, UR6, R7 ;  /* 0x0000000606067c10 */ /* 0x000fe4000febe007 */
[--C-:B------:R-:W-:Y:S02]  /*31d0*/  IADD3.X R11, R11, UR7, R28.reuse, P1, P0 ;  /* 0x000000070b0b7c10 */ /* 0x100fe40008fe041c */
[C---:B------:R-:W-:Y:S02]  /*31e0*/  IADD3.X R13, R29.reuse, UR7, RZ, P4, !PT ;  /* 0x000000071d0d7c10 */ /* 0x040fe4000a7fe4ff */
[----:B------:R-:W-:Y:S01]  /*31f0*/  IADD3.X R7, R29, UR7, R28, P5, P6 ;  /* 0x000000071d077c10 */ /* 0x000fe2000afec41c */
[----:B------:R-:W-:Y:S06]  /*3200*/  @!P2 BRA `(.L_x_32) ;  /* 0x00000034009ca947 */ /* 0x000fec0003800000 */
[----:B------:R-:W-:Y:S01]  /*3210*/  ULDC.64 UR6, c[0x0][0x5b8] ;  /* 0x00016e0000067ab9 */ /* 0x000fe20000000a00 */
[----:B------:R-:W-:Y:S01]  /*3220*/  ISETP.GE.AND P0, PT, R34, 0x1, PT ;  /* 0x000000012200780c */ /* 0x000fe20003f06270 */
[----:B------:R-:W-:Y:S01]  /*3230*/  IMAD R28, R36, UR6, RZ ;  /* 0x00000006241c7c24 */ /* 0x000fe2000f8e02ff */
[----:B------:R-:W-:Y:S01]  /*3240*/  ULDC.64 UR10, c[0x0][0x5a8] ;  /* 0x00016a00000a7ab9 */ /* 0x000fe20000000a00 */
[----:B------:R-:W-:Y:S01]  /*3250*/  IMAD.WIDE.U32 R26, R5, UR6, R26 ;  /* 0x00000006051a7c25 */ /* 0x000fe2000f8e001a */
[----:B------:R-:W-:Y:S01]  /*3260*/  ISETP.LT.OR P4, PT, R33, 0x1, !P0 ;  /* 0x000000012100780c */ /* 0x000fe20004781670 */
[----:B------:R-:W-:Y:S02]  /*3270*/  BSSY B1, `(.L_x_33) ;  /* 0x000000c000017945 */ /* 0x000fe40003800000 */
[----:B------:R-:W-:Y:S01]  /*3280*/  IMAD R5, R5, UR7, R28 ;  /* 0x0000000705057c24 */ /* 0x000fe2000f8e021c */
[----:B------:R-:W-:Y:S02]  /*3290*/  ULDC.64 UR6, c[0x0][0x5b0] ;  /* 0x00016c0000067ab9 */ /* 0x000fe40000000a00 */
[----:B------:R-:W-:-:S02]  /*32a0*/  IMAD R30, R25, UR6, RZ ;  /* 0x00000006191e7c24 */ /* 0x000fc4000f8e02ff */
[----:B------:R-:W-:Y:S02]  /*32b0*/  IMAD.IADD R27, R27, 0x1, R5 ;  /* 0x000000011b1b7824 */ /* 0x000fe400078e0205 */
[C---:B------:R-:W-:Y:S02]  /*32c0*/  IMAD R5, R35.reuse, UR7, R30 ;  /* 0x0000000723057c24 */ /* 0x040fe4000f8e021e */
[----:B------:R-:W-:-:S03]  /*32d0*/  IMAD.WIDE.U32 R28, R35, UR6, R26 ;  /* 0x00000006231c7c25 */ /* 0x000fc6000f8e001a */
[----:B------:R-:W-:-:S04]  /*32e0*/  IADD3 R28, P1, R28, UR10, RZ ;  /* 0x0000000a1c1c7c10 */ /* 0x000fc8000ff3e0ff */
[--C-:B------:R-:W-:Y:S02]  /*32f0*/  IADD3.X R29, R29, UR11, R5.reuse, P1, !PT ;  /* 0x0000000b1d1d7c10 */ /* 0x100fe40008ffe405 */
[----:B------:R-:W-:Y:S01]  /*3300*/  PRMT R5, RZ, 0x7610, R5 ;  /* 0x00007610ff057816 */ /* 0x000fe20000000005 */
[----:B------:R-:W-:Y:S06]  /*3310*/  @P4 BRA `(.L_x_34) ;  /* 0x0000000000044947 */ /* 0x000fec0003800000 */
[----:B------:R0:W5:Y:S02]  /*3320*/  LDG.E.U8 R5, desc[UR20][R28.64] ;  /* 0x000000141c057981 */ /* 0x000164000c1e1100 */
.L_x_34:
[----:B------:R-:W-:Y:S05]  /*3330*/  BSYNC B1 ;  /* 0x0000000000017941 */ /* 0x000fea0003800000 */
.L_x_33:
[----:B-----5:R-:W-:Y:S01]  /*3340*/  LOP3.LUT R5, R5, 0xff, RZ, 0xc0, !PT ;  /* 0x000000ff05057812 */ /* 0x020fe200078ec0ff */
[----:B------:R-:W-:Y:S01]  /*3350*/  BSSY B1, `(.L_x_35) ;  /* 0x000000b000017945 */ /* 0x000fe20003800000 */
[----:B------:R-:W-:Y:S02]  /*3360*/  ISETP.LT.OR P2, PT, R33, 0x2, !P0 ;  /* 0x000000022100780c */ /* 0x000fe40004741670 */
[----:B------:R-:W-:-:S05]  /*3370*/  F2FP.F16.E4M3.UNPACK_B R5, R5 ;  /* 0x00000005ff05723e */ /* 0x000fca00020006ff */
[----:B------:R-:W-:Y:S01]  /*3380*/  HADD2.F32 R30, -RZ, R5.H0_H0 ;  /* 0x20000005ff1e7230 */ /* 0x000fe20000004100 */
[----:B------:R-:W-:-:S04]  /*3390*/  PRMT R5, RZ, 0x7610, R5 ;  /* 0x00007610ff057816 */ /* 0x000fc80000000005 */
[----:B------:R-:W-:-:S04]  /*33a0*/  FMUL R30, R30, R9 ;  /* 0x000000091e1e7220 */ /* 0x000fc80000400000 */
[----:B--2---:R-:W-:-:S05]  /*33b0*/  FFMA R30, R145, R8, R30 ;  /* 0x00000008911e7223 */ /* 0x004fca000000001e */
[----:B------:R-:W-:-:S05]  /*33c0*/  F2FP.SATFINITE.E4M3.F32.PACK_AB_MERGE_C R31, RZ, R30, RZ ;  /* 0x0000001eff1f723e */ /* 0x000fca00048070ff */
[----:B------:R1:W-:Y:S01]  /*33d0*/  @!P4 STG.E.U8 desc[UR20][R14.64], R31 ;  /* 0x0000001f0e00c986 */ /* 0x0003e2000c101114 */
[----:B------:R-:W-:Y:S05]  /*33e0*/  @P2 BRA `(.L_x_36) ;  /* 0x0000000000042947 */ /* 0x000fea0003800000 */
[----:B------:R2:W5:Y:S02]  /*33f0*/  LDG.E.U8 R5, desc[UR20][R28.64+0x1] ;  /* 0x000001141c057981 */ /* 0x000564000c1e1100 */
.L_x_36:
[----:B------:R-:W-:Y:S05]  /*3400*/  BSYNC B1 ;  /* 0x0000000000017941 */ /* 0x000fea0003800000 */
.L_x_35:
[----:B-----5:R-:W-:Y:S01]  /*3410*/  LOP3.LUT R5, R5, 0xff, RZ, 0xc0, !PT ;  /* 0x000000ff05057812 */ /* 0x020fe200078ec0ff */
[----:B------:R-:W-:Y:S01]  /*3420*/  BSSY B1, `(.L_x_37) ;  /* 0x0000013000017945 */ /* 0x000fe20003800000 */
[----:B------:R-:W-:Y:S02]  /*3430*/  IADD3 R37, P1, R35, 0x8, RZ ;  /* 0x0000000823257810 */ /* 0x000fe40007f3e0ff */
[----:B------:R-:W-:-:S03]  /*3440*/  F2FP.F16.E4M3.UNPACK_B R5, R5 ;  /* 0x00000005ff05723e */ /* 0x000fc600020006ff */
[----:B-1----:R-:W-:Y:S01]  /*3450*/  IMAD.X R31, RZ, RZ, R25, P1 ;  /* 0x000000ffff1f7224 */ /* 0x002fe200008e0619 */
[----:B------:R-:W-:Y:S01]  /*3460*/  ISETP.GE.AND P1, PT, R34, 0x9, PT ;  /* 0x000000092200780c */ /* 0x000fe20003f26270 */
[----:B------:R-:W-:Y:S02]  /*3470*/  HADD2.F32 R30, -RZ, R5.H0_H0 ;  /* 0x20000005ff1e7230 */ /* 0x000fe40000004100 */
[----:B------:R-:W-:Y:S01]  /*3480*/  IMAD R36, R31, UR6, RZ ;  /* 0x000000061f247c24 */ /* 0x000fe2000f8e02ff */
[----:B------:R-:W-:Y:S02]  /*3490*/  ISETP.LT.OR P5, PT, R33, 0x1, !P1 ;  /* 0x000000012100780c */ /* 0x000fe40004fa1670 */
[----:B------:R-:W-:Y:S01]  /*34a0*/  FMUL R5, R30, R9 ;  /* 0x000000091e057220 */ /* 0x000fe20000400000 */
[----:B------:R-:W-:-:S04]  /*34b0*/  IMAD.WIDE.U32 R30, R37, UR6, R26 ;  /* 0x00000006251e7c25 */ /* 0x000fc8000f8e001a */
[----:B------:R-:W-:Y:S01]  /*34c0*/  FFMA R5, R140, R8, R5 ;  /* 0x000000088c057223 */ /* 0x000fe20000000005 */
[----:B------:R-:W-:Y:S01]  /*34d0*/  IMAD R37, R37, UR7, R36 ;  /* 0x0000000725257c24 */ /* 0x000fe2000f8e0224 */
[----:B------:R-:W-:-:S03]  /*34e0*/  IADD3 R30, P4, R30, UR10, RZ ;  /* 0x0000000a1e1e7c10 */ /* 0x000fc6000ff9e0ff */
[----:B------:R-:W-:Y:S02]  /*34f0*/  F2FP.SATFINITE.E4M3.F32.PACK_AB_MERGE_C R39, RZ, R5, RZ ;  /* 0x00000005ff27723e */ /* 0x000fe400048070ff */
[----:B------:R-:W-:Y:S02]  /*3500*/  IADD3.X R31, R31, UR11, R37, P4, !PT ;  /* 0x0000000b1f1f7c10 */ /* 0x000fe4000a7fe425 */
[----:B------:R-:W-:Y:S01]  /*3510*/  PRMT R5, RZ, 0x7610, R5 ;  /* 0x00007610ff057816 */ /* 0x000fe20000000005 */
[----:B------:R1:W-:Y:S01]  /*3520*/  @!P2 STG.E.U8 desc[UR20][R14.64+0x1], R39 ;  /* 0x000001270e00a986 */ /* 0x0003e2000c101114 */
[----:B------:R-:W-:Y:S05]  /*3530*/  @P5 BRA `(.L_x_38) ;  /* 0x0000000000045947 */ /* 0x000fea0003800000 */
[----:B------:R3:W5:Y:S02]  /*3540*/  LDG.E.U8 R5, desc[UR20][R30.64] ;  /* 0x000000141e057981 */ /* 0x000764000c1e1100 */
.L_x_38:
[----:B------:R-:W-:Y:S05]  /*3550*/  BSYNC B1 ;  /* 0x0000000000017941 */ /* 0x000fea0003800000 */
.L_x_37:
[----:B-----5:R-:W-:Y:S01]  /*3560*/  LOP3.LUT R5, R5, 0xff, RZ, 0xc0, !PT ;  /* 0x000000ff05057812 */ /* 0x020fe200078ec0ff */
[----:B------:R-:W-:Y:S01]  /*3570*/  BSSY B1, `(.L_x_39) ;  /* 0x000000b000017945 */ /* 0x000fe20003800000 */
[----:B------:R-:W-:Y:S02]  /*3580*/  ISETP.LT.OR P2, PT, R33, 0x2, !P1 ;  /* 0x000000022100780c */ /* 0x000fe40004f41670 */
[----:B------:R-:W-:-:S05]  /*3590*/  F2FP.F16.E4M3.UNPACK_B R5, R5 ;  /* 0x00000005ff05723e */ /* 0x000fca00020006ff */
[----:B------:R-:W-:Y:S01]  /*35a0*/  HADD2.F32 R36, -RZ, R5.H0_H0 ;  /* 0x20000005ff247230 */ /* 0x000fe20000004100 */
[----:B------:R-:W-:-:S04]  /*35b0*/  PRMT R5, RZ, 0x7610, R5 ;  /* 0x00007610ff057816 */ /* 0x000fc80000000005 */
[----:B------:R-:W-:-:S04]  /*35c0*/  FMUL R36, R36, R9 ;  /* 0x0000000924247220 */ /* 0x000fc80000400000 */
[----:B------:R-:W-:-:S05]  /*35d0*/  FFMA R36, R143, R8, R36 ;  /* 0x000000088f247223 */ /* 0x000fca0000000024 */
[----:B------:R-:W-:-:S05]  /*35e0*/  F2FP.SATFINITE.E4M3.F32.PACK_AB_MERGE_C R37, RZ, R36, RZ ;  /* 0x00000024ff25723e */ /* 0x000fca00048070ff */
[----:B------:R4:W-:Y:S01]  /*35f0*/  @!P5 STG.E.U8 desc[UR20][R12.64], R37 ;  /* 0x000000250c00d986 */ /* 0x0009e2000c101114 */
[----:B------:R-:W-:Y:S05]  /*3600*/  @P2 BRA `(.L_x_40) ;  /* 0x0000000000042947 */ /* 0x000fea0003800000 */
[----:B------:R0:W5:Y:S02]  /*3610*/  LDG.E.U8 R5, desc[UR20][R30.64+0x1] ;  /* 0x000001141e057981 */ /* 0x000164000c1e1100 */
.L_x_40:
[----:B------:R-:W-:Y:S05]  /*3620*/  BSYNC B1 ;  /* 0x0000000000017941 */ /* 0x000fea0003800000 */
.L_x_39:
[----:B-----5:R-:W-:Y:S01]  /*3630*/  LOP3.LUT R5, R5, 0xff, RZ, 0xc0, !PT ;  /* 0x000000ff05057812 */ /* 0x020fe200078ec0ff */
[----:B------:R-:W-:Y:S01]  /*3640*/  BSSY B1, `(.L_x_41) ;  /* 0x000000b000017945 */ /* 0x000fe20003800000 */
[----:B------:R-:W-:Y:S02]  /*3650*/  ISETP.LT.OR P4, PT, R33, 0x9, !P0 ;  /* 0x000000092100780c */ /* 0x000fe40004781670 */
[----:B------:R-:W-:-:S05]  /*3660*/  F2FP.F16.E4M3.UNPACK_B R5, R5 ;  /* 0x00000005ff05723e */ /* 0x000fca00020006ff */
[----:B------:R-:W-:-:S05]  /*3670*/  HADD2.F32 R36, -RZ, R5.H0_H0 ;  /* 0x20000005ff247230 */ /* 0x000fca0000004100 */
[----:B------:R-:W-:-:S04]  /*3680*/  FMUL R5, R36, R9 ;  /* 0x0000000924057220 */ /* 0x000fc80000400000 */
[----:B------:R-:W-:-:S05]  /*3690*/  FFMA R5, R138, R8, R5 ;  /* 0x000000088a057223 */ /* 0x000fca0000000005 */
[----:B----4-:R-:W-:Y:S02]  /*36a0*/  F2FP.SATFINITE.E4M3.F32.PACK_AB_MERGE_C R37, RZ, R5, RZ ;  /* 0x00000005ff25723e */ /* 0x010fe400048070ff */
[----:B------:R-:W-:-:S03]  /*36b0*/  PRMT R5, RZ, 0x7610, R5 ;  /* 0x00007610ff057816 */ /* 0x000fc60000000005 */
[----:B------:R4:W-:Y:S01]  /*36c0*/  @!P2 STG.E.U8 desc[UR20][R12.64+0x1], R37 ;  /* 0x000001250c00a986 */ /* 0x0009e2000c101114 */
[----:B------:R-:W-:Y:S05]  /*36d0*/  @P4 BRA `(.L_x_42) ;  /* 0x0000000000044947 */ /* 0x000fea0003800000 */
[----:B------:R0:W5:Y:S02]  /*36e0*/  LDG.E.U8 R5, desc[UR20][R28.64+0x8] ;  /* 0x000008141c057981 */ /* 0x000164000c1e1100 */
.L_x_42:
[----:B------:R-:W-:Y:S05]  /*36f0*/  BSYNC B1 ;  /* 0x0000000000017941 */ /* 0x000fea0003800000 */
.L_x_41:
        /* <DEDUP_REMOVED lines=8> */
[----:B----4-:R-:W-:-:S05]  /*3780*/  F2FP.SATFINITE.E4M3.F32.PACK_AB_MERGE_C R37, RZ, R36, RZ ;  /* 0x00000024ff25723e */ /* 0x010fca00048070ff */
[----:B------:R4:W-:Y:S01]  /*3790*/  @!P4 STG.E.U8 desc[UR20][R14.64+0x8], R37 ;  /* 0x000008250e00c986 */ /* 0x0009e2000c101114 */
[----:B------:R-:W-:Y:S05]  /*37a0*/  @P2 BRA `(.L_x_44) ;  /* 0x0000000000042947 */ /* 0x000fea0003800000 */
[----:B------:R0:W5:Y:S02]  /*37b0*/  LDG.E.U8 R5, desc[UR20][R28.64+0x9] ;  /* 0x000009141c057981 */ /* 0x000164000c1e1100 */
.L_x_44:
[----:B------:R-:W-:Y:S05]  /*37c0*/  BSYNC B1 ;  /* 0x0000000000017941 */ /* 0x000fea0003800000 */
.L_x_43:
        /* <DEDUP_REMOVED lines=12> */
.L_x_46:
[----:B------:R-:W-:Y:S05]  /*3890*/  BSYNC B1 ;  /* 0x0000000000017941 */ /* 0x000fea0003800000 */
.L_x_45:
        /* <DEDUP_REMOVED lines=12> */
.L_x_48:
[----:B------:R-:W-:Y:S05]  /*3960*/  BSYNC B1 ;  /* 0x0000000000017941 */ /* 0x000fea0003800000 */
.L_x_47:
        /* <DEDUP_REMOVED lines=12> */
.L_x_50:
[----:B------:R-:W-:Y:S05]  /*3a30*/  BSYNC B1 ;  /* 0x0000000000017941 */ /* 0x000fea0003800000 */
.L_x_49:
        /* <DEDUP_REMOVED lines=12> */
.L_x_52:
[----:B------:R-:W-:Y:S05]  /*3b00*/  BSYNC B1 ;  /* 0x0000000000017941 */ /* 0x000fea0003800000 */
.L_x_51:
        /* <DEDUP_REMOVED lines=12> */
.L_x_54:
[----:B------:R-:W-:Y:S05]  /*3bd0*/  BSYNC B1 ;  /* 0x0000000000017941 */ /* 0x000fea0003800000 */
.L_x_53:
        /* <DEDUP_REMOVED lines=12> */
.L_x_56:
[----:B------:R-:W-:Y:S05]  /*3ca0*/  BSYNC B1 ;  /* 0x0000000000017941 */ /* 0x000fea0003800000 */
.L_x_55:
        /* <DEDUP_REMOVED lines=12> */
.L_x_58:
[----:B------:R-:W-:Y:S05]  /*3d70*/  BSYNC B1 ;  /* 0x0000000000017941 */ /* 0x000fea0003800000 */
.L_x_57:
        /* <DEDUP_REMOVED lines=12> */
.L_x_60:
[----:B------:R-:W-:Y:S05]  /*3e40*/  BSYNC B1 ;  /* 0x0000000000017941 */ /* 0x000fea0003800000 */
.L_x_59:
        /* <DEDUP_REMOVED lines=12> */
.L_x_62:
[----:B------:R-:W-:Y:S05]  /*3f10*/  BSYNC B1 ;  /* 0x0000000000017941 */ /* 0x000fea0003800000 */
.L_x_61:
        /* <DEDUP_REMOVED lines=12> */
.L_x_64:
[----:B------:R-:W-:Y:S05]  /*3fe0*/  BSYNC B1 ;  /* 0x0000000000017941 */ /* 0x000fea0003800000 */
.L_x_63:
        /* <DEDUP_REMOVED lines=12> */
.L_x_66:
[----:B------:R-:W-:Y:S05]  /*40b0*/  BSYNC B1 ;  /* 0x0000000000017941 */ /* 0x000fea0003800000 */
.L_x_65:
        /* <DEDUP_REMOVED lines=12> */
.L_x_68:
[----:B------:R-:W-:Y:S05]  /*4180*/  BSYNC B1 ;  /* 0x0000000000017941 */ /* 0x000fea0003800000 */
.L_x_67:
        /* <DEDUP_REMOVED lines=12> */
.L_x_70:
[----:B------:R-:W-:Y:S05]  /*4250*/  BSYNC B1 ;  /* 0x0000000000017941 */ /* 0x000fea0003800000 */
.L_x_69:
        /* <DEDUP_REMOVED lines=12> */
.L_x_72:
[----:B------:R-:W-:Y:S05]  /*4320*/  BSYNC B1 ;  /* 0x0000000000017941 */ /* 0x000fea0003800000 */
.L_x_71:
        /* <DEDUP_REMOVED lines=12> */
.L_x_74:
[----:B------:R-:W-:Y:S05]  /*43f0*/  BSYNC B1 ;  /* 0x0000000000017941 */ /* 0x000fea0003800000 */
.L_x_73:
        /* <DEDUP_REMOVED lines=12> */
.L_x_76:
[----:B------:R-:W-:Y:S05]  /*44c0*/  BSYNC B1 ;  /* 0x0000000000017941 */ /* 0x000fea0003800000 */
.L_x_75:
        /* <DEDUP_REMOVED lines=12> */
.L_x_78:
[----:B------:R-:W-:Y:S05]  /*4590*/  BSYNC B1 ;  /* 0x0000000000017941 */ /* 0x000fea0003800000 */
.L_x_77:
        /* <DEDUP_REMOVED lines=12> */
.L_x_80:
[----:B------:R-:W-:Y:S05]  /*4660*/  BSYNC B1 ;  /* 0x0000000000017941 */ /* 0x000fea0003800000 */
.L_x_79:
        /* <DEDUP_REMOVED lines=12> */
.L_x_82:
[----:B------:R-:W-:Y:S05]  /*4730*/  BSYNC B1 ;  /* 0x0000000000017941 */ /* 0x000fea0003800000 */
.L_x_81:
        /* <DEDUP_REMOVED lines=12> */
.L_x_84:
[----:B------:R-:W-:Y:S05]  /*4800*/  BSYNC B1 ;  /* 0x0000000000017941 */ /* 0x000fea0003800000 */
.L_x_83:
        /* <DEDUP_REMOVED lines=12> */
.L_x_86:
[----:B------:R-:W-:Y:S05]  /*48d0*/  BSYNC B1 ;  /* 0x0000000000017941 */ /* 0x000fea0003800000 */
.L_x_85:
        /* <DEDUP_REMOVED lines=12> */
.L_x_88:
[----:B------:R-:W-:Y:S05]  /*49a0*/  BSYNC B1 ;  /* 0x0000000000017941 */ /* 0x000fea0003800000 */
.L_x_87:
        /* <DEDUP_REMOVED lines=12> */
.L_x_90:
[----:B------:R-:W-:Y:S05]  /*4a70*/  BSYNC B1 ;  /* 0x0000000000017941 */ /* 0x000fea0003800000 */
.L_x_89:
        /* <DEDUP_REMOVED lines=12> */
.L_x_92:
[----:B------:R-:W-:Y:S05]  /*4b40*/  BSYNC B1 ;  /* 0x0000000000017941 */ /* 0x000fea0003800000 */
.L_x_91:
[----:B-----5:R-:W-:Y:S01]  /*4b50*/  LOP3.LUT R5, R5, 0xff, RZ, 0xc0, !PT ;  /* 0x000000ff05057812 */ /* 0x020fe200078ec0ff */
[----:B------:R-:W-:Y:S01]  /*4b60*/  BSSY B1, `(.L_x_93) ;  /* 0x000000b000017945 */ /* 0x000fe20003800000 */
[----:B------:R-:W-:Y:S02]  /*4b70*/  ISETP.LT.OR P2, PT, R33, 0x39, !P1 ;  /* 0x000000392100780c */ /* 0x000fe40004f41670 */
[----:B------:R-:W-:-:S05]  /*4b80*/  F2FP.F16.E4M3.UNPACK_B R5, R5 ;  /* 0x00000005ff05723e */ /* 0x000fca00020006ff */
[----:B0-2---:R-:W-:-:S05]  /*4b90*/  HADD2.F32 R28, -RZ, R5.H0_H0 ;  /* 0x20000005ff1c7230 */ /* 0x005fca0000004100 */
[----:B------:R-:W-:-:S04]  /*4ba0*/  FMUL R5, R28, R9 ;  /* 0x000000091c057220 */ /* 0x000fc80000400000 */
[----:B------:R-:W-:-:S05]  /*4bb0*/  FFMA R5, R112, R8, R5 ;  /* 0x0000000870057223 */ /* 0x000fca0000000005 */
[----:B------:R-:W-:Y:S02]  /*4bc0*/  F2FP.SATFINITE.E4M3.F32.PACK_AB_MERGE_C R29, RZ, R5, RZ ;  /* 0x00000005ff1d723e */ /* 0x000fe400048070ff */
[----:B------:R-:W-:-:S03]  /*4bd0*/  PRMT R5, RZ, 0x7610, R5 ;  /* 0x00007610ff057816 */ /* 0x000fc60000000005 */
[----:B------:R0:W-:Y:S01]  /*4be0*/  @!P0 STG.E.U8 desc[UR20][R14.64+0x39], R29 ;  /* 0x0000391d0e008986 */ /* 0x0001e2000c101114 */
[----:B------:R-:W-:Y:S05]  /*4bf0*/  @P2 BRA `(.L_x_94) ;  /* 0x0000000000042947 */ /* 0x000fea0003800000 */
[----:B------:R2:W5:Y:S02]  /*4c00*/  LDG.E.U8 R5, desc[UR20][R30.64+0x38] ;  /* 0x000038141e057981 */ /* 0x000564000c1e1100 */
.L_x_94:
[----:B------:R-:W-:Y:S05]  /*4c10*/  BSYNC B1 ;  /* 0x0000000000017941 */ /* 0x000fea0003800000 */
.L_x_93:
[----:B-----5:R-:W-:Y:S01]  /*4c20*/  LOP3.LUT R5, R5, 0xff, RZ, 0xc0, !PT ;  /* 0x000000ff05057812 */ /* 0x020fe200078ec0ff */
[----:B------:R-:W-:Y:S01]  /*4c30*/  BSSY B1, `(.L_x_95) ;  /* 0x000000b000017945 */ /* 0x000fe20003800000 */
[----:B------:R-:W-:Y:S02]  /*4c40*/  ISETP.LT.OR P1, PT, R33, 0x3a, !P1 ;  /* 0x0000003a2100780c */ /* 0x000fe40004f21670 */
[----:B------:R-:W-:-:S05]  /*4c50*/  F2FP.F16.E4M3.UNPACK_B R5, R5 ;  /* 0x00000005ff05723e */ /* 0x000fca00020006ff */
[----:B01--4-:R-:W-:Y:S01]  /*4c60*/  HADD2.F32 R14, -RZ, R5.H0_H0 ;  /* 0x20000005ff0e7230 */ /* 0x013fe20000004100 */
[----:B------:R-:W-:-:S04]  /*4c70*/  PRMT R5, RZ, 0x7610, R5 ;  /* 0x00007610ff057816 */ /* 0x000fc80000000005 */
[----:B------:R-:W-:-:S04]  /*4c80*/  FMUL R14, R14, R9 ;  /* 0x000000090e0e7220 */ /* 0x000fc80000400000 */
[----:B------:R-:W-:-:S05]  /*4c90*/  FFMA R14, R115, R8, R14 ;  /* 0x00000008730e7223 */ /* 0x000fca000000000e */
[----:B------:R-:W-:-:S05]  /*4ca0*/  F2FP.SATFINITE.E4M3.F32.PACK_AB_MERGE_C R15, RZ, R14, RZ ;  /* 0x0000000eff0f723e */ /* 0x000fca00048070ff */
[----:B------:R0:W-:Y:S01]  /*4cb0*/  @!P2 STG.E.U8 desc[UR20][R12.64+0x38], R15 ;  /* 0x0000380f0c00a986 */ /* 0x0001e2000c101114 */
[----:B------:R-:W-:Y:S05]  /*4cc0*/  @P1 BRA `(.L_x_96) ;  /* 0x0000000000041947 */ /* 0x000fea0003800000 */
[----:B------:R1:W5:Y:S02]  /*4cd0*/  LDG.E.U8 R5, desc[UR20][R30.64+0x39] ;  /* 0x000039141e057981 */ /* 0x000364000c1e1100 */
.L_x_96:
[----:B------:R-:W-:Y:S05]  /*4ce0*/  BSYNC B1 ;  /* 0x0000000000017941 */ /* 0x000fea0003800000 */
.L_x_95:
[----:B-----5:R-:W-:Y:S01]  /*4cf0*/  LOP3.LUT R5, R5, 0xff, RZ, 0xc0, !PT ;  /* 0x000000ff05057812 */ /* 0x020fe200078ec0ff */
[----:B------:R-:W-:Y:S01]  /*4d00*/  BSSY B1, `(.L_x_97) ;  /* 0x0000013000017945 */ /* 0x000fe20003800000 */
[----:B------:R-:W-:Y:S02]  /*4d10*/  IADD3 R29, P0, R35, 0x80, RZ ;  /* 0x00000080231d7810 */ /* 0x000fe40007f1e0ff */
[----:B------:R-:W-:-:S03]  /*4d20*/  F2FP.F16.E4M3.UNPACK_B R5, R5 ;  /* 0x00000005ff05723e */ /* 0x000fc600020006ff */
[----:B0-----:R-:W-:Y:S01]  /*4d30*/  IMAD.X R15, RZ, RZ, R25, P0 ;  /* 0x000000ffff0f7224 */ /* 0x001fe200000e0619 */
        /* <DEDUP_REMOVED lines=9> */
[----:B-123--:R-:W-:Y:S02]  /*4dd0*/  F2FP.SATFINITE.E4M3.F32.PACK_AB_MERGE_C R31, RZ, R5, RZ ;  /* 0x00000005ff1f723e */ /* 0x00efe400048070ff */
[----:B------:R-:W-:Y:S02]  /*4de0*/  IADD3.X R15, R15, UR11, R29, P2, !PT ;  /* 0x0000000b0f0f7c10 */ /* 0x000fe400097fe41d */
[----:B------:R-:W-:Y:S01]  /*4df0*/  PRMT R5, RZ, 0x7610, R5 ;  /* 0x00007610ff057816 */ /* 0x000fe20000000005 */
[----:B------:R0:W-:Y:S01]  /*4e00*/  @!P1 STG.E.U8 desc[UR20][R12.64+0x39], R31 ;  /* 0x0000391f0c009986 */ /* 0x0001e2000c101114 */
[----:B------:R-:W-:Y:S05]  /*4e10*/  @P4 BRA `(.L_x_98) ;  /* 0x0000000000044947 */ /* 0x000fea0003800000 */
[----:B------:R1:W5:Y:S02]  /*4e20*/  LDG.E.U8 R5, desc[UR20][R14.64] ;  /* 0x000000140e057981 */ /* 0x000364000c1e1100 */
.L_x_98:
[----:B------:R-:W-:Y:S05]  /*4e30*/  BSYNC B1 ;  /* 0x0000000000017941 */ /* 0x000fea0003800000 */
.L_x_97:
[----:B-----5:R-:W-:Y:S01]  /*4e40*/  LOP3.LUT R5, R5, 0xff, RZ, 0xc0, !PT ;  /* 0x000000ff05057812 */ /* 0x020fe200078ec0ff */
[----:B------:R-:W-:Y:S01]  /*4e50*/  BSSY B1, `(.L_x_99) ;  /* 0x000000b000017945 */ /* 0x000fe20003800000 */
[----:B------:R-:W-:Y:S02]  /*4e60*/  ISETP.LT.OR P2, PT, R33, 0x2, !P0 ;  /* 0x000000022100780c */ /* 0x000fe40004741670 */
[----:B------:R-:W-:-:S05]  /*4e70*/  F2FP.F16.E4M3.UNPACK_B R5, R5 ;  /* 0x00000005ff05723e */ /* 0x000fca00020006ff */
[----:B0-----:R-:W-:Y:S01]  /*4e80*/  HADD2.F32 R12, -RZ, R5.H0_H0 ;  /* 0x20000005ff0c7230 */ /* 0x001fe20000004100 */
[----:B------:R-:W-:-:S04]  /*4e90*/  PRMT R5, RZ, 0x7610, R5 ;  /* 0x00007610ff057816 */ /* 0x000fc80000000005 */
[----:B------:R-:W-:-:S04]  /*4ea0*/  FMUL R12, R12, R9 ;  /* 0x000000090c0c7220 */ /* 0x000fc80000400000 */
[----:B------:R-:W-:-:S05]  /*4eb0*/  FFMA R12, R113, R8, R12 ;  /* 0x00000008710c7223 */ /* 0x000fca000000000c */
[----:B------:R-:W-:-:S05]  /*4ec0*/  F2FP.SATFINITE.E4M3.F32.PACK_AB_MERGE_C R13, RZ, R12, RZ ;  /* 0x0000000cff0d723e */ /* 0x000fca00048070ff */
[----:B------:R0:W-:Y:S01]  /*4ed0*/  @!P4 STG.E.U8 desc[UR20][R10.64], R13 ;  /* 0x0000000d0a00c986 */ /* 0x0001e2000c101114 */
[----:B------:R-:W-:Y:S05]  /*4ee0*/  @P2 BRA `(.L_x_100) ;  /* 0x0000000000042947 */ /* 0x000fea0003800000 */
[----:B------:R2:W5:Y:S02]  /*4ef0*/  LDG.E.U8 R5, desc[UR20][R14.64+0x1] ;  /* 0x000001140e057981 */ /* 0x000564000c1e1100 */
.L_x_100:
[----:B------:R-:W-:Y:S05]  /*4f00*/  BSYNC B1 ;  /* 0x0000000000017941 */ /* 0x000fea0003800000 */
.L_x_99:
[----:B-----5:R-:W-:Y:S01]  /*4f10*/  LOP3.LUT R5, R5, 0xff, RZ, 0xc0, !PT ;  /* 0x000000ff05057812 */ /* 0x020fe200078ec0ff */
[----:B------:R-:W-:Y:S01]  /*4f20*/  BSSY B1, `(.L_x_101) ;  /* 0x0000013000017945 */ /* 0x000fe20003800000 */
[----:B------:R-:W-:Y:S02]  /*4f30*/  IADD3 R35, P1, R35, 0x88, RZ ;  /* 0x0000008823237810 */ /* 0x000fe40007f3e0ff */
[----:B------:R-:W-:-:S03]  /*4f40*/  F2FP.F16.E4M3.UNPACK_B R5, R5 ;  /* 0x00000005ff05723e */ /* 0x000fc600020006ff */
[----:B------:R-:W-:Y:S01]  /*4f50*/  IMAD.X R24, RZ, RZ, R25, P1 ;  /* 0x000000ffff187224 */ /* 0x000fe200008e0619 */
[----:B------:R-:W-:Y:S01]  /*4f60*/  ISETP.GE.AND P1, PT, R34, 0x89, PT ;  /* 0x000000892200780c */ /* 0x000fe20003f26270 */
[----:B------:R-:W-:Y:S02]  /*4f70*/  HADD2.F32 R12, -RZ, R5.H0_H0 ;  /* 0x20000005ff0c7230 */ /* 0x000fe40000004100 */
[----:B------:R-:W-:Y:S01]  /*4f80*/  IMAD R24, R24, UR6, RZ ;  /* 0x0000000618187c24 */ /* 0x000fe2000f8e02ff */
[----:B------:R-:W-:Y:S01]  /*4f90*/  ISETP.LT.OR P5, PT, R33, 0x1, !P1 ;  /* 0x000000012100780c */ /* 0x000fe20004fa1670 */
[----:B------:R-:W-:-:S04]  /*4fa0*/  IMAD.WIDE.U32 R26, R35, UR6, R26 ;  /* 0x00000006231a7c25 */ /* 0x000fc8000f8e001a */
[----:B------:R-:W-:Y:S01]  /*4fb0*/  FMUL R5, R12, R9 ;  /* 0x000000090c057220 */ /* 0x000fe20000400000 */
[----:B------:R-:W-:-:S03]  /*4fc0*/  IMAD R35, R35, UR7, R24 ;  /* 0x0000000723237c24 */ /* 0x000fc6000f8e0218 */
[----:B------:R-:W-:Y:S01]  /*4fd0*/  FFMA R5, R108, R8, R5 ;  /* 0x000000086c057223 */ /* 0x000fe20000000005 */
[----:B------:R-:W-:-:S04]  /*4fe0*/  IADD3 R12, P4, R26, UR10, RZ ;  /* 0x0000000a1a0c7c10 */ /* 0x000fc8000ff9e0ff */
[----:B------:R-:W-:Y:S02]  /*4ff0*/  F2FP.SATFINITE.E4M3.F32.PACK_AB_MERGE_C R25, RZ, R5, RZ ;  /* 0x00000005ff19723e */ /* 0x000fe400048070ff */
[----:B0-----:R-:W-:Y:S02]  /*5000*/  IADD3.X R13, R27, UR11, R35, P4, !PT ;  /* 0x0000000b1b0d7c10 */ /* 0x001fe4000a7fe423 */
[----:B------:R-:W-:Y:S01]  /*5010*/  PRMT R5, RZ, 0x7610, R5 ;  /* 0x00007610ff057816 */ /* 0x000fe20000000005 */
[----:B------:R0:W-:Y:S01]  /*5020*/  @!P2 STG.E.U8 desc[UR20][R10.64+0x1], R25 ;  /* 0x000001190a00a986 */ /* 0x0001e2000c101114 */
[----:B------:R-:W-:Y:S05]  /*5030*/  @P5 BRA `(.L_x_102) ;  /* 0x0000000000045947 */ /* 0x000fea0003800000 */
[----:B------:R3:W5:Y:S02]  /*5040*/  LDG.E.U8 R5, desc[UR20][R12.64] ;  /* 0x000000140c057981 */ /* 0x000764000c1e1100 */
.L_x_102:
[----:B------:R-:W-:Y:S05]  /*5050*/  BSYNC B1 ;  /* 0x0000000000017941 */ /* 0x000fea0003800000 */
.L_x_101:
        /* <DEDUP_REMOVED lines=8> */
[----:B0-----:R-:W-:-:S05]  /*50e0*/  F2FP.SATFINITE.E4M3.F32.PACK_AB_MERGE_C R25, RZ, R24, RZ ;  /* 0x00000018ff19723e */ /* 0x001fca00048070ff */
[----:B------:R0:W-:Y:S01]  /*50f0*/  @!P5 STG.E.U8 desc[UR20][R6.64], R25 ;  /* 0x000000190600d986 */ /* 0x0001e2000c101114 */
[----:B------:R-:W-:Y:S05]  /*5100*/  @P2 BRA `(.L_x_104) ;  /* 0x0000000000042947 */ /* 0x000fea0003800000 */
[----:B------:R4:W5:Y:S02]  /*5110*/  LDG.E.U8 R5, desc[UR20][R12.64+0x1] ;  /* 0x000001140c057981 */ /* 0x000964000c1e1100 */
.L_x_104:
[----:B------:R-:W-:Y:S05]  /*5120*/  BSYNC B1 ;  /* 0x0000000000017941 */ /* 0x000fea0003800000 */
.L_x_103:
[----:B-----5:R-:W-:Y:S01]  /*5130*/  LOP3.LUT R5, R5, 0xff, RZ, 0xc0, !PT ;  /* 0x000000ff05057812 */ /* 0x020fe200078ec0ff */
[----:B------:R-:W-:Y:S01]  /*5140*/  BSSY B1, `(.L_x_105) ;  /* 0x000000b000017945 */ /* 0x000fe20003800000 */
[----:B------:R-:W-:Y:S02]  /*5150*/  ISETP.LT.OR P4, PT, R33, 0x9, !P0 ;  /* 0x000000092100780c */ /* 0x000fe40004781670 */
[----:B------:R-:W-:-:S05]  /*5160*/  F2FP.F16.E4M3.UNPACK_B R5, R5 ;  /* 0x00000005ff05723e */ /* 0x000fca00020006ff */
[----:B------:R-:W-:-:S05]  /*5170*/  HADD2.F32 R24, -RZ, R5.H0_H0 ;  /* 0x20000005ff187230 */ /* 0x000fca0000004100 */
[----:B------:R-:W-:-:S04]  /*5180*/  FMUL R5, R24, R9 ;  /* 0x0000000918057220 */ /* 0x000fc80000400000 */
[----:B------:R-:W-:-:S05]  /*5190*/  FFMA R5, R106, R8, R5 ;  /* 0x000000086a057223 */ /* 0x000fca0000000005 */
[----:B0-----:R-:W-:Y:S02]  /*51a0*/  F2FP.SATFINITE.E4M3.F32.PACK_AB_MERGE_C R25, RZ, R5, RZ ;  /* 0x00000005ff19723e */ /* 0x001fe400048070ff */
[----:B------:R-:W-:-:S03]  /*51b0*/  PRMT R5, RZ, 0x7610, R5 ;  /* 0x00007610ff057816 */ /* 0x000fc60000000005 */
[----:B------:R0:W-:Y:S01]  /*51c0*/  @!P2 STG.E.U8 desc[UR20][R6.64+0x1], R25 ;  /* 0x000001190600a986 */ /* 0x0001e2000c101114 */
[----:B------:R-:W-:Y:S05]  /*51d0*/  @P4 BRA `(.L_x_106) ;  /* 0x0000000000044947 */ /* 0x000fea0003800000 */
[----:B------:R0:W5:Y:S02]  /*51e0*/  LDG.E.U8 R5, desc[UR20][R14.64+0x8] ;  /* 0x000008140e057981 */ /* 0x000164000c1e1100 */
.L_x_106:
[----:B------:R-:W-:Y:S05]  /*51f0*/  BSYNC B1 ;  /* 0x0000000000017941 */ /* 0x000fea0003800000 */
.L_x_105:
        /* <DEDUP_REMOVED lines=12> */
.L_x_108:
[----:B------:R-:W-:Y:S05]  /*52c0*/  BSYNC B1 ;  /* 0x0000000000017941 */ /* 0x000fea0003800000 */
.L_x_107:
        /* <DEDUP_REMOVED lines=12> */
.L_x_110:
[----:B------:R-:W-:Y:S05]  /*5390*/  BSYNC B1 ;  /* 0x0000000000017941 */ /* 0x000fea0003800000 */
.L_x_109:
        /* <DEDUP_REMOVED lines=12> */
.L_x_112:
[----:B------:R-:W-:Y:S05]  /*5460*/  BSYNC B1 ;  /* 0x0000000000017941 */ /* 0x000fea0003800000 */
.L_x_111:
        /* <DEDUP_REMOVED lines=12> */
.L_x_114:
[----:B------:R-:W-:Y:S05]  /*5530*/  BSYNC B1 ;  /* 0x0000000000017941 */ /* 0x000fea0003800000 */
.L_x_113:
        /* <DEDUP_REMOVED lines=12> */
.L_x_116:
[----:B------:R-:W-:Y:S05]  /*5600*/  BSYNC B1 ;  /* 0x0000000000017941 */ /* 0x000fea0003800000 */
.L_x_115:
        /* <DEDUP_REMOVED lines=12> */
.L_x_118:
[----:B------:R-:W-:Y:S05]  /*56d0*/  BSYNC B1 ;  /* 0x0000000000017941 */ /* 0x000fea0003800000 */
.L_x_117:
        /* <DEDUP_REMOVED lines=12> */
.L_x_120:
[----:B------:R-:W-:Y:S05]  /*57a0*/  BSYNC B1 ;  /* 0x0000000000017941 */ /* 0x000fea0003800000 */
.L_x_119:
        /* <DEDUP_REMOVED lines=12> */
.L_x_122:
[----:B------:R-:W-:Y:S05]  /*5870*/  BSYNC B1 ;  /* 0x0000000000017941 */ /* 0x000fea0003800000 */
.L_x_121:
        /* <DEDUP_REMOVED lines=12> */
.L_x_124:
[----:B------:R-:W-:Y:S05]  /*5940*/  BSYNC B1 ;  /* 0x0000000000017941 */ /* 0x000fea0003800000 */
.L_x_123:
        /* <DEDUP_REMOVED lines=12> */
.L_x_126:
[----:B------:R-:W-:Y:S05]  /*5a10*/  BSYNC B1 ;  /* 0x0000000000017941 */ /* 0x000fea0003800000 */
.L_x_125:
        /* <DEDUP_REMOVED lines=12> */
.L_x_128:
[----:B------:R-:W-:Y:S05]  /*5ae0*/  BSYNC B1 ;  /* 0x0000000000017941 */ /* 0x000fea0003800000 */
.L_x_127:
        /* <DEDUP_REMOVED lines=12> */
.L_x_130:
[----:B------:R-:W-:Y:S05]  /*5bb0*/  BSYNC B1 ;  /* 0x0000000000017941 */ /* 0x000fea0003800000 */
.L_x_129:
        /* <DEDUP_REMOVED lines=12> */
.L_x_132:
[----:B------:R-:W-:Y:S05]  /*5c80*/  BSYNC B1 ;  /* 0x0000000000017941 */ /* 0x000fea0003800000 */
.L_x_131:
        /* <DEDUP_REMOVED lines=12> */
.L_x_134:
[----:B------:R-:W-:Y:S05]  /*5d50*/  BSYNC B1 ;  /* 0x0000000000017941 */ /* 0x000fea0003800000 */
.L_x_133:
        /* <DEDUP_REMOVED lines=12> */
.L_x_136:
[----:B------:R-:W-:Y:S05]  /*5e20*/  BSYNC B1 ;  /* 0x0000000000017941 */ /* 0x000fea0003800000 */
.L_x_135:
        /* <DEDUP_REMOVED lines=12> */
.L_x_138:
[----:B------:R-:W-:Y:S05]  /*5ef0*/  BSYNC B1 ;  /* 0x0000000000017941 */ /* 0x000fea0003800000 */
.L_x_137:
        /* <DEDUP_REMOVED lines=12> */
.L_x_140:
[----:B------:R-:W-:Y:S05]  /*5fc0*/  BSYNC B1 ;  /* 0x0000000000017941 */ /* 0x000fea0003800000 */
.L_x_139:
        /* <DEDUP_REMOVED lines=12> */
.L_x_142:
[----:B------:R-:W-:Y:S05]  /*6090*/  BSYNC B1 ;  /* 0x0000000000017941 */ /* 0x000fea0003800000 */
.L_x_141:
        /* <DEDUP_REMOVED lines=12> */
.L_x_144:
[----:B------:R-:W-:Y:S05]  /*6160*/  BSYNC B1 ;  /* 0x0000000000017941 */ /* 0x000fea0003800000 */
.L_x_143:
        /* <DEDUP_REMOVED lines=12> */
.L_x_146:
[----:B------:R-:W-:Y:S05]  /*6230*/  BSYNC B1 ;  /* 0x0000000000017941 */ /* 0x000fea0003800000 */
.L_x_145:
        /* <DEDUP_REMOVED lines=12> */
.L_x_148:
[----:B------:R-:W-:Y:S05]  /*6300*/  BSYNC B1 ;  /* 0x0000000000017941 */ /* 0x000fea0003800000 */
.L_x_147:
        /* <DEDUP_REMOVED lines=12> */
.L_x_150:
[----:B------:R-:W-:Y:S05]  /*63d0*/  BSYNC B1 ;  /* 0x0000000000017941 */ /* 0x000fea0003800000 */
.L_x_149:
        /* <DEDUP_REMOVED lines=12> */
.L_x_152:
[----:B------:R-:W-:Y:S05]  /*64a0*/  BSYNC B1 ;  /* 0x0000000000017941 */ /* 0x000fea0003800000 */
.L_x_151:
        /* <DEDUP_REMOVED lines=12> */
.L_x_154:
[----:B------:R-:W-:Y:S05]  /*6570*/  BSYNC B1 ;  /* 0x0000000000017941 */ /* 0x000fea0003800000 */
.L_x_153:
        /* <DEDUP_REMOVED lines=12> */
.L_x_156:
[----:B------:R-:W-:Y:S05]  /*6640*/  BSYNC B1 ;  /* 0x0000000000017941 */ /* 0x000fea0003800000 */
.L_x_155:
[----:B-----5:R-:W-:Y:S01]  /*6650*/  LOP3.LUT R5, R5, 0xff, RZ, 0xc0, !PT ;  /* 0x000000ff05057812 */ /* 0x020fe200078ec0ff */
[----:B------:R-:W-:Y:S01]  /*6660*/  BSSY B1, `(.L_x_157) ;  /* 0x000000b000017945 */ /* 0x000fe20003800000 */
[----:B------:R-:W-:Y:S02]  /*6670*/  ISETP.LT.OR P2, PT, R33, 0x39, !P1 ;  /* 0x000000392100780c */ /* 0x000fe40004f41670 */
[----:B------:R-:W-:-:S05]  /*6680*/  F2FP.F16.E4M3.UNPACK_B R5, R5 ;  /* 0x00000005ff05723e */ /* 0x000fca00020006ff */
[----:B012---:R-:W-:-:S05]  /*6690*/  HADD2.F32 R14, -RZ, R5.H0_H0 ;  /* 0x20000005ff0e7230 */ /* 0x007fca0000004100 */
[----:B------:R-:W-:-:S04]  /*66a0*/  FMUL R5, R14, R9 ;  /* 0x000000090e057220 */ /* 0x000fc80000400000 */
[----:B------:R-:W-:-:S05]  /*66b0*/  FFMA R5, R16, R8, R5 ;  /* 0x0000000810057223 */ /* 0x000fca0000000005 */
[----:B------:R-:W-:Y:S02]  /*66c0*/  F2FP.SATFINITE.E4M3.F32.PACK_AB_MERGE_C R15, RZ, R5, RZ ;  /* 0x00000005ff0f723e */ /* 0x000fe400048070ff */
[----:B------:R-:W-:-:S03]  /*66d0*/  PRMT R5, RZ, 0x7610, R5 ;  /* 0x00007610ff057816 */ /* 0x000fc60000000005 */
[----:B------:R0:W-:Y:S01]  /*66e0*/  @!P0 STG.E.U8 desc[UR20][R10.64+0x39], R15 ;  /* 0x0000390f0a008986 */ /* 0x0001e2000c101114 */
[----:B------:R-:W-:Y:S05]  /*66f0*/  @P2 BRA `(.L_x_158) ;  /* 0x0000000000042947 */ /* 0x000fea0003800000 */
[----:B------:R1:W5:Y:S02]  /*6700*/  LDG.E.U8 R5, desc[UR20][R12.64+0x38] ;  /* 0x000038140c057981 */ /* 0x000364000c1e1100 */
.L_x_158:
[----:B------:R-:W-:Y:S05]  /*6710*/  BSYNC B1 ;  /* 0x0000000000017941 */ /* 0x000fea0003800000 */
.L_x_157:
        /* <DEDUP_REMOVED lines=12> */
.L_x_160:
[----:B------:R-:W-:Y:S05]  /*67e0*/  BSYNC B1 ;  /* 0x0000000000017941 */ /* 0x000fea0003800000 */
.L_x_159:
[----:B------:R-:W-:Y:S05]  /*67f0*/  @P1 BRA `(.L_x_161) ;  /* 0x0000001000301947 */ /* 0x000fea0003800000 */
[----:B-----5:R-:W-:-:S04]  /*6800*/  LOP3.LUT R5, R5, 0xff, RZ, 0xc0, !PT ;  /* 0x000000ff05057812 */ /* 0x020fc800078ec0ff */
[----:B------:R-:W-:-:S05]  /*6810*/  F2FP.F16.E4M3.UNPACK_B R5, R5 ;  /* 0x00000005ff05723e */ /* 0x000fca00020006ff */
[----:B------:R-:W-:-:S05]  /*6820*/  HADD2.F32 R10, -RZ, R5.H0_H0 ;  /* 0x20000005ff0a7230 */ /* 0x000fca0000004100 */
[----:B------:R-:W-:-:S04]  /*6830*/  FMUL R5, R10, R9 ;  /* 0x000000090a057220 */ /* 0x000fc80000400000 */
[----:B------:R-:W-:-:S05]  /*6840*/  FFMA R5, R18, R8, R5 ;  /* 0x0000000812057223 */ /* 0x000fca0000000005 */
[----:B------:R-:W-:-:S05]  /*6850*/  F2FP.SATFINITE.E4M3.F32.PACK_AB_MERGE_C R5, RZ, R5, RZ ;  /* 0x00000005ff05723e */ /* 0x000fca00048070ff */
[----:B------:R0:W-:Y:S01]  /*6860*/  STG.E.U8 desc[UR20][R6.64+0x39], R5 ;  /* 0x0000390506007986 */ /* 0x0001e2000c101114 */
[----:B------:R-:W-:Y:S05]  /*6870*/  BRA `(.L_x_161) ;  /* 0x0000001000107947 */ /* 0x000fea0003800000 */
.L_x_32:
[C---:B------:R-:W-:Y:S01]  /*6880*/  ISETP.GE.AND P0, PT, R34.reuse, 0x1, PT ;  /* 0x000000012200780c */ /* 0x040fe20003f06270 */
[-C--:B--2---:R-:W-:Y:S01]  /*6890*/  FMUL R145, R145, R8.reuse ;  /* 0x0000000891917220 */ /* 0x084fe20000400000 */
[----:B------:R-:W-:Y:S01]  /*68a0*/  ISETP.GE.AND P2, PT, R34, 0x9, PT ;  /* 0x000000092200780c */ /* 0x000fe20003f46270 */
[-C--:B------:R-:W-:Y:S01]  /*68b0*/  FMUL R140, R140, R8.reuse ;  /* 0x000000088c8c7220 */ /* 0x080fe20000400000 */
[----:B------:R-:W-:Y:S01]  /*68c0*/  ISETP.LT.OR P1, PT, R33, 0x1, !P0 ;  /* 0x000000012100780c */ /* 0x000fe20004721670 */
[-C--:B------:R-:W-:Y:S01]  /*68d0*/  FMUL R143, R143, R8.reuse ;  /* 0x000000088f8f7220 */ /* 0x080fe20000400000 */
[----:B------:R-:W-:Y:S01]  /*68e0*/  F2FP.SATFINITE.E4M3.F32.PACK_AB_MERGE_C R145, RZ, R145, RZ ;  /* 0x00000091ff91723e */ /* 0x000fe200048070ff */
[-C--:B------:R-:W-:Y:S01]  /*68f0*/  FMUL R138, R138, R8.reuse ;  /* 0x000000088a8a7220 */ /* 0x080fe20000400000 */
[----:B------:R-:W-:Y:S01]  /*6900*/  ISETP.LT.OR P4, PT, R33, 0x2, !P0 ;  /* 0x000000022100780c */ /* 0x000fe20004781670 */
[-C--:B------:R-:W-:Y:S01]  /*6910*/  FMUL R141, R141, R8.reuse ;  /* 0x000000088d8d7220 */ /* 0x080fe20000400000 */
[C---:B------:R-:W-:Y:S01]  /*6920*/  ISETP.LT.OR P5, PT, R33.reuse, 0x1, !P2 ;  /* 0x000000012100780c */ /* 0x040fe200057a1670 */
[-C--:B------:R-:W-:Y:S01]  /*6930*/  FMUL R136, R136, R8.reuse ;  /* 0x0000000888887220 */ /* 0x080fe20000400000 */
[----:B------:R-:W-:Y:S01]  /*6940*/  ISETP.LT.OR P6, PT, R33, 0x2, !P2 ;  /* 0x000000022100780c */ /* 0x000fe200057c1670 */
[----:B------:R-:W-:Y:S01]  /*6950*/  FMUL R139, R139, R8 ;  /* 0x000000088b8b7220 */ /* 0x000fe20000400000 */
[----:B------:R-:W-:Y:S01]  /*6960*/  F2FP.SATFINITE.E4M3.F32.PACK_AB_MERGE_C R5, RZ, R140, RZ ;  /* 0x0000008cff05723e */ /* 0x000fe200048070ff */
[-C--:B------:R-:W-:Y:S01]  /*6970*/  FMUL R134, R134, R8.reuse ;  /* 0x0000000886867220 */ /* 0x080fe20000400000 */
[----:B------:R-:W-:Y:S01]  /*6980*/  F2FP.SATFINITE.E4M3.F32.PACK_AB_MERGE_C R143, RZ, R143, RZ ;  /* 0x0000008fff8f723e */ /* 0x000fe200048070ff */
[----:B------:R-:W-:Y:S01]  /*6990*/  @!P1 STG.E.U8 desc[UR20][R14.64], R145 ;  /* 0x000000910e009986 */ /* 0x000fe2000c101114 */
[----:B------:R-:W-:Y:S01]  /*69a0*/  ISETP.LT.OR P1, PT, R33, 0x9, !P0 ;  /* 0x000000092100780c */ /* 0x000fe20004721670 */
[----:B------:R-:W-:Y:S01]  /*69b0*/  FMUL R137, R137, R8 ;  /* 0x0000000889897220 */ /* 0x000fe20000400000 */
[----:B------:R-:W-:Y:S01]  /*69c0*/  F2FP.SATFINITE.E4M3.F32.PACK_AB_MERGE_C R25, RZ, R138, RZ ;  /* 0x0000008aff19723e */ /* 0x000fe200048070ff */
[----:B------:R0:W-:Y:S01]  /*69d0*/  @!P4 STG.E.U8 desc[UR20][R14.64+0x1], R5 ;  /* 0x000001050e00c986 */ /* 0x0001e2000c101114 */
[----:B------:R-:W-:Y:S01]  /*69e0*/  F2FP.SATFINITE.E4M3.F32.PACK_AB_MERGE_C R141, RZ, R141, RZ ;  /* 0x0000008dff8d723e */ /* 0x000fe200048070ff */
[-C--:B------:R-:W-:Y:S01]  /*69f0*/  FMUL R132, R132, R8.reuse ;  /* 0x0000000884847220 */ /* 0x080fe20000400000 */
[C---:B------:R-:W-:Y:S01]  /*6a00*/  ISETP.LT.OR P4, PT, R33.reuse, 0xa, !P0 ;  /* 0x0000000a2100780c */ /* 0x040fe20004781670 */
[----:B------:R-:W-:Y:S01]  /*6a10*/  @!P5 STG.E.U8 desc[UR20][R12.64], R143 ;  /* 0x0000008f0c00d986 */ /* 0x000fe2000c101114 */
[----:B------:R-:W-:Y:S01]  /*6a20*/  ISETP.LT.OR P5, PT, R33, 0x9, !P2 ;  /* 0x000000092100780c */ /* 0x000fe200057a1670 */
[-C--:B------:R-:W-:Y:S01]  /*6a30*/  FMUL R135, R135, R8.reuse ;  /* 0x0000000887877220 */ /* 0x080fe20000400000 */
[----:B------:R-:W-:Y:S01]  /*6a40*/  F2FP.SATFINITE.E4M3.F32.PACK_AB_MERGE_C R139, RZ, R139, RZ ;  /* 0x0000008bff8b723e */ /* 0x000fe200048070ff */
[----:B------:R1:W-:Y:S01]  /*6a50*/  @!P6 STG.E.U8 desc[UR20][R12.64+0x1], R25 ;  /* 0x000001190c00e986 */ /* 0x0003e2000c101114 */
[C---:B------:R-:W-:Y:S01]  /*6a60*/  ISETP.LT.OR P6, PT, R33.reuse, 0xa, !P2 ;  /* 0x0000000a2100780c */ /* 0x040fe200057c1670 */
[-C--:B------:R-:W-:Y:S01]  /*6a70*/  FMUL R130, R130, R8.reuse ;  /* 0x0000000882827220 */ /* 0x080fe20000400000 */
[----:B------:R-:W-:Y:S01]  /*6a80*/  F2FP.SATFINITE.E4M3.F32.PACK_AB_MERGE_C R137, RZ, R137, RZ ;  /* 0x00000089ff89723e */ /* 0x000fe200048070ff */
[----:B------:R-:W-:Y:S01]  /*6a90*/  @!P1 STG.E.U8 desc[UR20][R14.64+0x8], R141 ;  /* 0x0000088d0e009986 */ /* 0x000fe2000c101114 */
[----:B------:R-:W-:Y:S01]  /*6aa0*/  ISETP.LT.OR P1, PT, R33, 0x11, !P0 ;  /* 0x000000112100780c */ /* 0x000fe20004721670 */
[----:B------:R-:W-:Y:S01]  /*6ab0*/  FMUL R133, R133, R8 ;  /* 0x0000000885857220 */ /* 0x000fe20000400000 */
[----:B0-----:R-:W-:Y:S01]  /*6ac0*/  F2FP.SATFINITE.E4M3.F32.PACK_AB_MERGE_C R5, RZ, R136, RZ ;  /* 0x00000088ff05723e */ /* 0x001fe200048070ff */
[-C--:B------:R-:W-:Y:S01]  /*6ad0*/  FMUL R128, R128, R8.reuse ;  /* 0x0000000880807220 */ /* 0x080fe20000400000 */
[----:B------:R-:W-:Y:S01]  /*6ae0*/  F2FP.SATFINITE.E4M3.F32.PACK_AB_MERGE_C R135, RZ, R135, RZ ;  /* 0x00000087ff87723e */ /* 0x000fe200048070ff */
[----:B------:R-:W-:Y:S01]  /*6af0*/  FMUL R131, R131, R8 ;  /* 0x0000000883837220 */ /* 0x000fe20000400000 */
[----:B------:R-:W-:Y:S01]  /*6b00*/  F2FP.SATFINITE.E4M3.F32.PACK_AB_MERGE_C R133, RZ, R133, RZ ;  /* 0x00000085ff85723e */ /* 0x000fe200048070ff */
[----:B------:R0:W-:Y:S01]  /*6b10*/  @!P4 STG.E.U8 desc[UR20][R14.64+0x9], R5 ;  /* 0x000009050e00c986 */ /* 0x0001e2000c101114 */
[----:B-1----:R-:W-:Y:S01]  /*6b20*/  F2FP.SATFINITE.E4M3.F32.PACK_AB_MERGE_C R25, RZ, R134, RZ ;  /* 0x00000086ff19723e */ /* 0x002fe200048070ff */
        /* <DEDUP_REMOVED lines=15> */
[-C--:B------:R-:W-:Y:S01]  /*6c20*/  FMUL R125, R125, R8.reuse ;  /* 0x000000087d7d7220 */ /* 0x080fe20000400000 */
[----:B------:R-:W-:Y:S01]  /*6c30*/  FMUL R120, R120, R8 ;  /* 0x0000000878787220 */ /* 0x000fe20000400000 */
[----:B------:R-:W-:Y:S01]  /*6c40*/  F2FP.SATFINITE.E4M3.F32.PACK_AB_MERGE_C R127, RZ, R127, RZ ;  /* 0x0000007fff7f723e */ /* 0x000fe200048070ff */
[----:B------:R0:W-:Y:S01]  /*6c50*/  @!P4 STG.E.U8 desc[UR20][R14.64+0x11], R5 ;  /* 0x000011050e00c986 */ /* 0x0001e2000c101114 */
[----:B-1----:R-:W-:Y:S01]  /*6c60*/  F2FP.SATFINITE.E4M3.F32.PACK_AB_MERGE_C R25, RZ, R130, RZ ;  /* 0x00000082ff19723e */ /* 0x002fe200048070ff */
[-C--:B------:R-:W-:Y:S01]  /*6c70*/  FMUL R123, R123, R8.reuse ;  /* 0x000000087b7b7220 */ /* 0x080fe20000400000 */
[C---:B------:R-:W-:Y:S01]  /*6c80*/  ISETP.LT.OR P4, PT, R33.reuse, 0x1a, !P0 ;  /* 0x0000001a2100780c */ /* 0x040fe20004781670 */
[----:B------:R-:W-:Y:S01]  /*6c90*/  @!P5 STG.E.U8 desc[UR20][R12.64+0x10], R135 ;  /* 0x000010870c00d986 */ /* 0x000fe2000c101114 */
[C---:B------:R-:W-:Y:S01]  /*6ca0*/  ISETP.LT.OR P5, PT, R33.reuse, 0x19, !P2 ;  /* 0x000000192100780c */ /* 0x040fe200057a1670 */
[-C--:B------:R-:W-:Y:S01]  /*6cb0*/  FMUL R118, R118, R8.reuse ;  /* 0x0000000876767220 */ /* 0x080fe20000400000 */
[----:B------:R-:W-:Y:S01]  /*6cc0*/  F2FP.SATFINITE.E4M3.F32.PACK_AB_MERGE_C R125, RZ, R125, RZ ;  /* 0x0000007dff7d723e */ /* 0x000fe200048070ff */
[----:B------:R1:W-:Y:S01]  /*6cd0*/  @!P6 STG.E.U8 desc[UR20][R12.64+0x11], R25 ;  /* 0x000011190c00e986 */ /* 0x0003e2000c101114 */
[----:B------:R-:W-:Y:S01]  /*6ce0*/  ISETP.LT.OR P6, PT, R33, 0x1a, !P2 ;  /* 0x0000001a2100780c */ /* 0x000fe200057c1670 */
        /* <DEDUP_REMOVED lines=8> */
[-C--:B------:R-:W-:Y:S01]  /*6d70*/  FMUL R114, R114, R8.reuse ;  /* 0x0000000872727220 */ /* 0x080fe20000400000 */
[----:B------:R-:W-:Y:S01]  /*6d80*/  FMUL R112, R112, R8 ;  /* 0x0000000870707220 */ /* 0x000fe20000400000 */
[----:B-1----:R-:W-:Y:S01]  /*6d90*/  F2FP.SATFINITE.E4M3.F32.PACK_AB_MERGE_C R25, RZ, R126, RZ ;  /* 0x0000007eff19723e */ /* 0x002fe200048070ff */
[----:B------:R0:W-:Y:S01]  /*6da0*/  @!P4 STG.E.U8 desc[UR20][R14.64+0x19], R5 ;  /* 0x000019050e00c986 */ /* 0x0001e2000c101114 */
[----:B------:R-:W-:Y:S01]  /*6db0*/  ISETP.LT.OR P4, PT, R33, 0x22, !P0 ;  /* 0x000000222100780c */ /* 0x000fe20004781670 */
[-C--:B------:R-:W-:Y:S01]  /*6dc0*/  FMUL R117, R117, R8.reuse ;  /* 0x0000000875757220 */ /* 0x080fe20000400000 */
[----:B------:R-:W-:Y:S01]  /*6dd0*/  F2FP.SATFINITE.E4M3.F32.PACK_AB_MERGE_C R119, RZ, R119, RZ ;  /* 0x00000077ff77723e */ /* 0x000fe200048070ff */
[----:B------:R-:W-:Y:S01]  /*6de0*/  @!P5 STG.E.U8 desc[UR20][R12.64+0x18], R131 ;  /* 0x000018830c00d986 */ /* 0x000fe2000c101114 */
[----:B------:R-:W-:Y:S01]  /*6df0*/  ISETP.LT.OR P5, PT, R33, 0x21, !P2 ;  /* 0x000000212100780c */ /* 0x000fe200057a1670 */
[----:B------:R-:W-:Y:S01]  /*6e00*/  FMUL R115, R115, R8 ;  /* 0x0000000873737220 */ /* 0x000fe20000400000 */
[----:B------:R-:W-:Y:S01]  /*6e10*/  F2FP.SATFINITE.E4M3.F32.PACK_AB_MERGE_C R27, RZ, R112, RZ ;  /* 0x00000070ff1b723e */ /* 0x000fe200048070ff */
[----:B------:R1:W-:Y:S01]  /*6e20*/  @!P6 STG.E.U8 desc[UR20][R12.64+0x19], R25 ;  /* 0x000019190c00e986 */ /* 0x0003e2000c101114 */
[----:B------:R-:W-:Y:S01]  /*6e30*/  ISETP.LT.OR P6, PT, R33, 0x22, !P2 ;  /* 0x000000222100780c */ /* 0x000fe200057c1670 */
[-C--:B------:R-:W-:Y:S01]  /*6e40*/  FMUL R110, R110, R8.reuse ;  /* 0x000000086e6e7220 */ /* 0x080fe20000400000 */
[-C--:B------:R-:W-:Y:S01]  /*6e50*/  FMUL R113, R113, R8.reuse ;  /* 0x0000000871717220 */ /* 0x080fe20000400000 */
        /* <DEDUP_REMOVED lines=39> */
[-C--:B------:R-:W-:Y:S01]  /*70d0*/  FMUL R101, R101, R8.reuse ;  /* 0x0000000865657220 */ /* 0x080fe20000400000 */
[----:B------:R-:W-:Y:S01]  /*70e0*/  @!P1 STG.E.U8 desc[UR20][R14.64+0x30], R121 ;  /* 0x000030790e009986 */ /* 0x000fe2000c101114 */
[----:B------:R-:W-:Y:S01]  /*70f0*/  ISETP.LT.OR P1, PT, R33, 0x39, !P0 ;  /* 0x000000392100780c */ /* 0x000fe20004721670 */
[-C--:B------:R-:W-:Y:S01]  /*7100*/  FMUL R99, R99, R8.reuse ;  /* 0x0000000863637220 */ /* 0x080fe20000400000 */
[----:B------:R-:W-:Y:S01]  /*7110*/  ISETP.LT.OR P0, PT, R33, 0x3a, !P0 ;  /* 0x0000003a2100780c */ /* 0x000fe20004701670 */
[----:B------:R-:W-:Y:S01]  /*7120*/  FMUL R94, R94, R8 ;  /* 0x000000085e5e7220 */ /* 0x000fe20000400000 */
[----:B0-----:R-:W-:Y:S01]  /*7130*/  F2FP.SATFINITE.E4M3.F32.PACK_AB_MERGE_C R5, RZ, R116, RZ ;  /* 0x00000074ff05723e */ /* 0x001fe200048070ff */
[-C--:B------:R-:W-:Y:S01]  /*7140*/  FMUL R92, R92, R8.reuse ;  /* 0x000000085c5c7220 */ /* 0x080fe20000400000 */
[----:B------:R-:W-:Y:S01]  /*7150*/  F2FP.SATFINITE.E4M3.F32.PACK_AB_MERGE_C R103, RZ, R103, RZ ;  /* 0x00000067ff67723e */ /* 0x000fe200048070ff */
[----:B------:R-:W-:Y:S01]  /*7160*/  FMUL R95, R95, R8 ;  /* 0x000000085f5f7220 */ /* 0x000fe20000400000 */
[----:B-1----:R-:W-:Y:S01]  /*7170*/  F2FP.SATFINITE.E4M3.F32.PACK_AB_MERGE_C R25, RZ, R114, RZ ;  /* 0x00000072ff19723e */ /* 0x002fe200048070ff */
[----:B------:R0:W-:Y:S01]  /*7180*/  @!P4 STG.E.U8 desc[UR20][R14.64+0x31], R5 ;  /* 0x000031050e00c986 */ /* 0x0001e2000c101114 */
[----:B------:R-:W-:Y:S01]  /*7190*/  ISETP.LT.OR P4, PT, R33, 0x39, !P2 ;  /* 0x000000392100780c */ /* 0x000fe20005781670 */
[-C--:B------:R-:W-:Y:S01]  /*71a0*/  FMUL R97, R97, R8.reuse ;  /* 0x0000000861617220 */ /* 0x080fe20000400000 */
[----:B------:R-:W-:Y:S01]  /*71b0*/  ISETP.LT.OR P2, PT, R33, 0x3a, !P2 ;  /* 0x0000003a2100780c */ /* 0x000fe20005741670 */
[----:B------:R-:W-:Y:S01]  /*71c0*/  @!P5 STG.E.U8 desc[UR20][R12.64+0x30], R119 ;  /* 0x000030770c00d986 */ /* 0x000fe2000c101114 */
[----:B------:R-:W-:Y:S01]  /*71d0*/  F2FP.SATFINITE.E4M3.F32.PACK_AB_MERGE_C R101, RZ, R101, RZ ;  /* 0x00000065ff65723e */ /* 0x000fe200048070ff */
[-C--:B------:R-:W-:Y:S01]  /*71e0*/  FMUL R90, R90, R8.reuse ;  /* 0x000000085a5a7220 */ /* 0x080fe20000400000 */
[----:B------:R-:W-:Y:S01]  /*71f0*/  F2FP.SATFINITE.E4M3.F32.PACK_AB_MERGE_C R99, RZ, R99, RZ ;  /* 0x00000063ff63723e */ /* 0x000fe200048070ff */
[----:B------:R-:W-:Y:S01]  /*7200*/  @!P6 STG.E.U8 desc[UR20][R12.64+0x31], R25 ;  /* 0x000031190c00e986 */ /* 0x000fe2000c101114 */
[----:B------:R-:W-:Y:S01]  /*7210*/  F2FP.SATFINITE.E4M3.F32.PACK_AB_MERGE_C R95, RZ, R95, RZ ;  /* 0x0000005fff5f723e */ /* 0x000fe200048070ff */
[-C--:B------:R-:W-:Y:S01]  /*7220*/  FMUL R22, R22, R8.reuse ;  /* 0x0000000816167220 */ /* 0x080fe20000400000 */
[-C--:B------:R-:W-:Y:S01]  /*7230*/  FMUL R93, R93, R8.reuse ;  /* 0x000000085d5d7220 */ /* 0x080fe20000400000 */
[----:B------:R-:W-:Y:S01]  /*7240*/  @!P0 STG.E.U8 desc[UR20][R14.64+0x39], R27 ;  /* 0x0000391b0e008986 */ /* 0x000fe2000c101114 */
[----:B------:R-:W-:Y:S01]  /*7250*/  ISETP.GE.AND P0, PT, R34, 0x81, PT ;  /* 0x000000812200780c */ /* 0x000fe20003f06270 */
[----:B------:R-:W-:Y:S01]  /*7260*/  FMUL R91, R91, R8 ;  /* 0x000000085b5b7220 */ /* 0x000fe20000400000 */
[----:B0-----:R-:W-:Y:S01]  /*7270*/  F2FP.SATFINITE.E4M3.F32.PACK_AB_MERGE_C R5, RZ, R110, RZ ;  /* 0x0000006eff05723e */ /* 0x001fe200048070ff */
[----:B------:R0:W-:Y:S01]  /*7280*/  @!P1 STG.E.U8 desc[UR20][R14.64+0x38], R117 ;  /* 0x000038750e009986 */ /* 0x0001e2000c101114 */
[C---:B------:R-:W-:Y:S01]  /*7290*/  ISETP.LT.OR P6, PT, R33.reuse, 0x1, !P0 ;  /* 0x000000012100780c */ /* 0x040fe200047c1670 */
[-C--:B------:R-:W-:Y:S01]  /*72a0*/  FMUL R88, R88, R8.reuse ;  /* 0x0000000858587220 */ /* 0x080fe20000400000 */
[----:B------:R-:W-:Y:S01]  /*72b0*/  ISETP.LT.OR P5, PT, R33, 0x2, !P0 ;  /* 0x000000022100780c */ /* 0x000fe200047a1670 */
[----:B------:R-:W-:Y:S01]  /*72c0*/  @!P4 STG.E.U8 desc[UR20][R12.64+0x38], R115 ;  /* 0x000038730c00c986 */ /* 0x000fe2000c101114 */
[----:B------:R-:W-:Y:S01]  /*72d0*/  ISETP.GE.AND P1, PT, R34, 0x89, PT ;  /* 0x000000892200780c */ /* 0x000fe20003f26270 */
[-C--:B------:R-:W-:Y:S01]  /*72e0*/  FMUL R21, R21, R8.reuse ;  /* 0x0000000815157220 */ /* 0x080fe20000400000 */
[----:B------:R-:W-:Y:S01]  /*72f0*/  F2FP.SATFINITE.E4M3.F32.PACK_AB_MERGE_C R97, RZ, R97, RZ ;  /* 0x00000061ff61723e */ /* 0x000fe200048070ff */
[----:B------:R1:W-:Y:S01]  /*7300*/  @!P2 STG.E.U8 desc[UR20][R12.64+0x39], R5 ;  /* 0x000039050c00a986 */ /* 0x0003e2000c101114 */
[----:B------:R-:W-:Y:S01]  /*7310*/  ISETP.LT.OR P4, PT, R33, 0x1, !P1 ;  /* 0x000000012100780c */ /* 0x000fe20004f81670 */
[-C--:B------:R-:W-:Y:S01]  /*7320*/  FMUL R89, R89, R8.reuse ;  /* 0x0000000859597220 */ /* 0x080fe20000400000 */
[----:B------:R-:W-:Y:S01]  /*7330*/  ISETP.LT.OR P2, PT, R33, 0xa, !P0 ;  /* 0x0000000a2100780c */ /* 0x000fe20004741670 */
[----:B------:R-:W-:Y:S01]  /*7340*/  FMUL R23, R23, R8 ;  /* 0x0000000817177220 */ /* 0x000fe20000400000 */
[----:B0-----:R-:W-:Y:S01]  /*7350*/  F2FP.SATFINITE.E4M3.F32.PACK_AB_MERGE_C R15, RZ, R108, RZ ;  /* 0x0000006cff0f723e */ /* 0x001fe200048070ff */
[----:B------:R-:W-:Y:S01]  /*7360*/  @!P6 STG.E.U8 desc[UR20][R10.64], R113 ;  /* 0x000000710a00e986 */ /* 0x000fe2000c101114 */
[C---:B------:R-:W-:Y:S01]  /*7370*/  ISETP.LT.OR P6, PT, R33.reuse, 0x2, !P1 ;  /* 0x000000022100780c */ /* 0x040fe20004fc1670 */
[-C--:B------:R-:W-:Y:S01]  /*7380*/  FMUL R20, R20, R8.reuse ;  /* 0x0000000814147220 */ /* 0x080fe20000400000 */
[----:B------:R-:W-:Y:S01]  /*7390*/  F2FP.SATFINITE.E4M3.F32.PACK_AB_MERGE_C R93, RZ, R93, RZ ;  /* 0x0000005dff5d723e */ /* 0x000fe200048070ff */
[----:B------:R-:W-:Y:S01]  /*73a0*/  @!P5 STG.E.U8 desc[UR20][R10.64+0x1], R15 ;  /* 0x0000010f0a00d986 */ /* 0x000fe2000c101114 */
[----:B------:R-:W-:Y:S01]  /*73b0*/  ISETP.LT.OR P5, PT, R33, 0x9, !P0 ;  /* 0x000000092100780c */ /* 0x000fe200047a1670 */
[----:B------:R-:W-:Y:S01]  /*73c0*/  FMUL R17, R17, R8 ;  /* 0x0000000811117220 */ /* 0x000fe20000400000 */
[----:B-1----:R-:W-:Y:S01]  /*73d0*/  F2FP.SATFINITE.E4M3.F32.PACK_AB_MERGE_C R5, RZ, R106, RZ ;  /* 0x0000006aff05723e */ /* 0x002fe200048070ff */
[----:B------:R-:W-:Y:S01]  /*73e0*/  @!P4 STG.E.U8 desc[UR20][R6.64], R111 ;  /* 0x0000006f0600c986 */ /* 0x000fe2000c101114 */
[----:B------:R-:W-:Y:S01]  /*73f0*/  F2FP.SATFINITE.E4M3.F32.PACK_AB_MERGE_C R13, RZ, R104, RZ ;  /* 0x00000068ff0d723e */ /* 0x000fe200048070ff */
[-C--:B------:R-:W-:Y:S01]  /*7400*/  FMUL R16, R16, R8.reuse ;  /* 0x0000000810107220 */ /* 0x080fe20000400000 */
[----:B------:R-:W-:Y:S01]  /*7410*/  ISETP.LT.OR P4, PT, R33, 0x9, !P1 ;  /* 0x000000092100780c */ /* 0x000fe20004f81670 */
[-C--:B------:R-:W-:Y:S01]  /*7420*/  FMUL R19, R19, R8.reuse ;  /* 0x0000000813137220 */ /* 0x080fe20000400000 */
[----:B------:R-:W-:Y:S01]  /*7430*/  F2FP.SATFINITE.E4M3.F32.PACK_AB_MERGE_C R91, RZ, R91, RZ ;  /* 0x0000005bff5b723e */ /* 0x000fe200048070ff */
[----:B------:R0:W-:Y:S01]  /*7440*/  @!P6 STG.E.U8 desc[UR20][R6.64+0x1], R5 ;  /* 0x000001050600e986 */ /* 0x0001e2000c101114 */
[C---:B------:R-:W-:Y:S01]  /*7450*/  ISETP.LT.OR P6, PT, R33.reuse, 0xa, !P1 ;  /* 0x0000000a2100780c */ /* 0x040fe20004fc1670 */
[----:B------:R-:W-:Y:S01]  /*7460*/  FMUL R18, R18, R8 ;  /* 0x0000000812127220 */ /* 0x000fe20000400000 */
[----:B------:R-:W-:Y:S01]  /*7470*/  F2FP.SATFINITE.E4M3.F32.PACK_AB_MERGE_C R21, RZ, R21, RZ ;  /* 0x00000015ff15723e */ /* 0x000fe200048070ff */
[----:B------:R1:W-:Y:S01]  /*7480*/  @!P2 STG.E.U8 desc[UR20][R10.64+0x9], R13 ;  /* 0x0000090d0a00a986 */ /* 0x0003e2000c101114 */
[----:B------:R-:W-:-:S02]  /*7490*/  ISETP.LT.OR P2, PT, R33, 0x12, !P0 ;  /* 0x000000122100780c */ /* 0x000fc40004741670 */
[----:B------:R-:W-:Y:S01]  /*74a0*/  F2FP.SATFINITE.E4M3.F32.PACK_AB_MERGE_C R89, RZ, R89, RZ ;  /* 0x00000059ff59723e */ /* 0x000fe200048070ff */
[----:B------:R-:W-:Y:S01]  /*74b0*/  @!P5 STG.E.U8 desc[UR20][R10.64+0x8], R107 ;  /* 0x0000086b0a00d986 */ /* 0x000fe2000c101114 */
[C---:B------:R-:W-:Y:S02]  /*74c0*/  ISETP.LT.OR P5, PT, R33.reuse, 0x11, !P0 ;  /* 0x000000112100780c */ /* 0x040fe400047a1670 */
[----:B------:R-:W-:Y:S01]  /*74d0*/  F2FP.SATFINITE.E4M3.F32.PACK_AB_MERGE_C R23, RZ, R23, RZ ;  /* 0x00000017ff17723e */ /* 0x000fe200048070ff */
[----:B------:R-:W-:Y:S01]  /*74e0*/  @!P4 STG.E.U8 desc[UR20][R6.64+0x8], R109 ;  /* 0x0000086d0600c986 */ /* 0x000fe2000c101114 */
[----:B0-----:R-:W-:Y:S02]  /*74f0*/  F2FP.SATFINITE.E4M3.F32.PACK_AB_MERGE_C R5, RZ, R102, RZ ;  /* 0x00000066ff05723e */ /* 0x001fe400048070ff */
[C---:B------:R-:W-:Y:S02]  /*7500*/  ISETP.LT.OR P4, PT, R33.reuse, 0x11, !P1 ;  /* 0x000000112100780c */ /* 0x040fe40004f81670 */
[----:B-1----:R-:W-:Y:S01]  /*7510*/  F2FP.SATFINITE.E4M3.F32.PACK_AB_MERGE_C R13, RZ, R98, RZ ;  /* 0x00000062ff0d723e */ /* 0x002fe200048070ff */
[----:B------:R0:W-:Y:S01]  /*7520*/  @!P6 STG.E.U8 desc[UR20][R6.64+0x9], R5 ;  /* 0x000009050600e986 */ /* 0x0001e2000c101114 */
[----:B------:R-:W-:-:S02]  /*7530*/  ISETP.LT.OR P6, PT, R33, 0x12, !P1 ;  /* 0x000000122100780c */ /* 0x000fc40004fc1670 */
[----:B------:R-:W-:Y:S01]  /*7540*/  F2FP.SATFINITE.E4M3.F32.PACK_AB_MERGE_C R17, RZ, R17, RZ ;  /* 0x00000011ff11723e */ /* 0x000fe200048070ff */
[----:B------:R1:W-:Y:S01]  /*7550*/  @!P2 STG.E.U8 desc[UR20][R10.64+0x11], R13 ;  /* 0x0000110d0a00a986 */ /* 0x0003e2000c101114 */
[C---:B------:R-:W-:Y:S02]  /*7560*/  ISETP.LT.OR P2, PT, R33.reuse, 0x1a, !P0 ;  /* 0x0000001a2100780c */ /* 0x040fe40004741670 */
[----:B------:R-:W-:Y:S01]  /*7570*/  F2FP.SATFINITE.E4M3.F32.PACK_AB_MERGE_C R19, RZ, R19, RZ ;  /* 0x00000013ff13723e */ /* 0x000fe200048070ff */
[----:B------:R-:W-:Y:S01]  /*7580*/  @!P5 STG.E.U8 desc[UR20][R10.64+0x10], R105 ;  /* 0x000010690a00d986 */ /* 0x000fe2000c101114 */
[----:B------:R-:W-:Y:S02]  /*7590*/  ISETP.LT.OR P5, PT, R33, 0x19, !P0 ;  /* 0x000000192100780c */ /* 0x000fe400047a1670 */
[----:B------:R-:W-:Y:S01]  /*75a0*/  F2FP.SATFINITE.E4M3.F32.PACK_AB_MERGE_C R15, RZ, R18, RZ ;  /* 0x00000012ff0f723e */ /* 0x000fe200048070ff */
[----:B------:R-:W-:Y:S01]  /*75b0*/  @!P4 STG.E.U8 desc[UR20][R6.64+0x10], R103 ;  /* 0x000010670600c986 */ /* 0x000fe2000c101114 */
[----:B0-----:R-:W-:-:S02]  /*75c0*/  F2FP.SATFINITE.E4M3.F32.PACK_AB_MERGE_C R5, RZ, R100, RZ ;  /* 0x00000064ff05723e */ /* 0x001fc400048070ff */
[C---:B------:R-:W-:Y:S02]  /*75d0*/  ISETP.LT.OR P4, PT, R33.reuse, 0x19, !P1 ;  /* 0x000000192100780c */ /* 0x040fe40004f81670 */
[----:B-1----:R-:W-:Y:S01]  /*75e0*/  F2FP.SATFINITE.E4M3.F32.PACK_AB_MERGE_C R13, RZ, R96, RZ ;  /* 0x00000060ff0d723e */ /* 0x002fe200048070ff */
[----:B------:R0:W-:Y:S01]  /*75f0*/  @!P6 STG.E.U8 desc[UR20][R6.64+0x11], R5 ;  /* 0x000011050600e986 */ /* 0x0001e2000c101114 */
[----:B------:R-:W-:-:S03]  /*7600*/  ISETP.LT.OR P6, PT, R33, 0x1a, !P1 ;  /* 0x0000001a2100780c */ /* 0x000fc60004fc1670 */
[----:B------:R1:W-:Y:S01]  /*7610*/  @!P2 STG.E.U8 desc[UR20][R10.64+0x19], R13 ;  /* 0x0000190d0a00a986 */ /* 0x0003e2000c101114 */
[----:B------:R-:W-:-:S03]  /*7620*/  ISETP.LT.OR P2, PT, R33, 0x22, !P0 ;  /* 0x000000222100780c */ /* 0x000fc60004741670 */
[----:B------:R-:W-:Y:S01]  /*7630*/  @!P5 STG.E.U8 desc[UR20][R10.64+0x18], R101 ;  /* 0x000018650a00d986 */ /* 0x000fe2000c101114 */
[C---:B------:R-:W-:Y:S02]  /*7640*/  ISETP.LT.OR P5, PT, R33.reuse, 0x21, !P0 ;  /* 0x000000212100780c */ /* 0x040fe400047a1670 */
[----:B0-----:R-:W-:Y:S01]  /*7650*/  F2FP.SATFINITE.E4M3.F32.PACK_AB_MERGE_C R5, RZ, R94, RZ ;  /* 0x0000005eff05723e */ /* 0x001fe200048070ff */
[----:B------:R-:W-:Y:S01]  /*7660*/  @!P4 STG.E.U8 desc[UR20][R6.64+0x18], R99 ;  /* 0x000018630600c986 */ /* 0x000fe2000c101114 */
        /* <DEDUP_REMOVED lines=25> */
[C---:B------:R-:W-:Y:S02]  /*7800*/  ISETP.LT.OR P2, PT, R33.reuse, 0x39, !P0 ;  /* 0x000000392100780c */ /* 0x040fe40004741670 */
[C---:B------:R-:W-:Y:S01]  /*7810*/  ISETP.LT.OR P0, PT, R33.reuse, 0x3a, !P0 ;  /* 0x0000003a2100780c */ /* 0x040fe20004701670 */
[----:B------:R1:W-:Y:S01]  /*7820*/  @!P5 STG.E.U8 desc[UR20][R10.64+0x30], R89 ;  /* 0x000030590a00d986 */ /* 0x0003e2000c101114 */
[C---:B------:R-:W-:Y:S02]  /*7830*/  ISETP.LT.OR P5, PT, R33.reuse, 0x39, !P1 ;  /* 0x000000392100780c */ /* 0x040fe40004fa1670 */
[----:B------:R-:W-:Y:S01]  /*7840*/  ISETP.LT.OR P1, PT, R33, 0x3a, !P1 ;  /* 0x0000003a2100780c */ /* 0x000fe20004f21670 */
[----:B------:R1:W-:Y:S01]  /*7850*/  @!P4 STG.E.U8 desc[UR20][R6.64+0x30], R23 ;  /* 0x000030170600c986 */ /* 0x0003e2000c101114 */
[----:B0-----:R-:W-:-:S05]  /*7860*/  F2FP.SATFINITE.E4M3.F32.PACK_AB_MERGE_C R5, RZ, R20, RZ ;  /* 0x00000014ff05723e */ /* 0x001fca00048070ff */
[----:B------:R1:W-:Y:S04]  /*7870*/  @!P6 STG.E.U8 desc[UR20][R6.64+0x31], R5 ;  /* 0x000031050600e986 */ /* 0x0003e8000c101114 */
[----:B------:R1:W-:Y:S04]  /*7880*/  @!P2 STG.E.U8 desc[UR20][R10.64+0x38], R17 ;  /* 0x000038110a00a986 */ /* 0x0003e8000c101114 */
[----:B------:R1:W-:Y:S04]  /*7890*/  @!P0 STG.E.U8 desc[UR20][R10.64+0x39], R13 ;  /* 0x0000390d0a008986 */ /* 0x0003e8000c101114 */
[----:B------:R1:W-:Y:S04]  /*78a0*/  @!P5 STG.E.U8 desc[UR20][R6.64+0x38], R19 ;  /* 0x000038130600d986 */ /* 0x0003e8000c101114 */
[----:B------:R1:W-:Y:S02]  /*78b0*/  @!P1 STG.E.U8 desc[UR20][R6.64+0x39], R15 ;  /* 0x0000390f06009986 */ /* 0x0003e4000c101114 */
.L_x_161:
[----:B------:R-:W-:Y:S05]  /*78c0*/  BSYNC B0 ;  /* 0x0000000000007941 */ /* 0x000fea0003800000 */
.L_x_31:
[----:B------:R-:W-:Y:S01]  /*78d0*/  ULDC UR6, c[0x0][0xc] ;  /* 0x0000030000067ab9 */ /* 0x000fe20000000800 */
[----:B------:R-:W-:Y:S01]  /*78e0*/  ULDC UR7, c[0x0][0x10] ;  /* 0x0000040000077ab9 */ /* 0x000fe20000000800 */
[----:B01---5:R-:W0:Y:S01]  /*78f0*/  LDC R5, c[0x0][0x14] ;  /* 0x00000500ff057b82 */ /* 0x023e220000000800 */
[----:B------:R-:W-:Y:S01]  /*7900*/  UIMAD.WIDE.U32 UR6, UR6, UR7, URZ ;  /* 0x00000007060672a5 */ /* 0x000fe2000f8e003f */
[----:B------:R-:W-:Y:S01]  /*7910*/  PRMT R7, RZ, 0x7610, R7 ;  /* 0x00007610ff077816 */ /* 0x000fe20000000007 */
[----:B------:R-:W-:-:S04]  /*7920*/  IMAD.MOV.U32 R6, RZ, RZ, -0x1 ;  /* 0xffffffffff067424 */ /* 0x000fc800078e00ff */
[----:B0-----:R-:W-:-:S04]  /*7930*/  IMAD.WIDE.U32 R2, R5, UR6, R2 ;  /* 0x0000000605027c25 */ /* 0x001fc8000f8e0002 */
[----:B------:R-:W-:Y:S01]  /*7940*/  IMAD R5, R5, UR7, RZ ;  /* 0x0000000705057c24 */ /* 0x000fe2000f8e02ff */
[----:B------:R-:W-:Y:S02]  /*7950*/  ULDC.64 UR6, c[0x0][0x650] ;  /* 0x0001940000067ab9 */ /* 0x000fe40000000a00 */
[----:B------:R-:W-:Y:S01]  /*7960*/  ISETP.GE.U32.AND P0, PT, R2, UR6, PT ;  /* 0x0000000602007c0c */ /* 0x000fe2000bf06070 */
[----:B------:R-:W-:Y:S02]  /*7970*/  IMAD.IADD R3, R3, 0x1, R5 ;  /* 0x0000000103037824 */ /* 0x000fe400078e0205 */
[----:B------:R-:W-:-:S03]  /*7980*/  IMAD.MOV.U32 R5, RZ, RZ, -0x1 ;  /* 0xffffffffff057424 */ /* 0x000fc600078e00ff */
[----:B------:R-:W-:-:S13]  /*7990*/  ISETP.GE.U32.AND.EX P0, PT, R3, UR7, PT, P0 ;  /* 0x0000000703007c0c */ /* 0x000fda000bf06100 */
[----:B------:R-:W-:Y:S05]  /*79a0*/  @P0 BRA `(.L_x_162) ;  /* 0x0000000400600947 */ /* 0x000fea0003800000 */
[----:B------:R-:W0:Y:S01]  /*79b0*/  S2R R20, SR_CTAID.X ;  /* 0x0000000000147919 */ /* 0x000e220000002500 */
[----:B------:R-:W1:Y:S01]  /*79c0*/  LDC.64 R14, c[0x0][0x628] ;  /* 0x00018a00ff0e7b82 */ /* 0x000e620000000a00 */
[----:B------:R-:W-:Y:S01]  /*79d0*/  ULDC UR6, c[0x0][0x150] ;  /* 0x0000540000067ab9 */ /* 0x000fe20000000800 */
[----:B--234-:R-:W-:Y:S01]  /*79e0*/  IMAD.MOV.U32 R12, RZ, RZ, R2 ;  /* 0x000000ffff0c7224 */ /* 0x01cfe200078e0002 */
[----:B------:R-:W2:Y:S01]  /*79f0*/  S2R R22, SR_CTAID.Y ;  /* 0x0000000000167919 */ /* 0x000ea20000002600 */
[----:B------:R-:W-:-:S04]  /*7a00*/  IMAD.MOV.U32 R13, RZ, RZ, R3 ;  /* 0x000000ffff0d7224 */ /* 0x000fc800078e0003 */
[----:B------:R-:W3:Y:S08]  /*7a10*/  LDC R23, c[0x0][0x144] ;  /* 0x00005100ff177b82 */ /* 0x000ef00000000800 */
[----:B------:R-:W4:Y:S08]  /*7a20*/  LDC R16, c[0x0][0x630] ;  /* 0x00018c00ff107b82 */ /* 0x000f300000000800 */
[----:B------:R-:W2:Y:S01]  /*7a30*/  LDC.64 R18, c[0x0][0x620] ;  /* 0x00018800ff127b82 */ /* 0x000ea20000000a00 */
[----:B-1----:R-:W-:-:S04]  /*7a40*/  ISETP.NE.U32.AND P0, PT, R14, RZ, PT ;  /* 0x000000ff0e00720c */ /* 0x002fc80003f05070 */
[----:B------:R-:W-:Y:S02]  /*7a50*/  ISETP.NE.AND.EX P0, PT, R15, RZ, PT, P0 ;  /* 0x000000ff0f00720c */ /* 0x000fe40003f05300 */
[----:B0-----:R-:W-:-:S05]  /*7a60*/  I2FP.F32.U32 R5, R20 ;  /* 0x0000001400057245 */ /* 0x001fca0000201000 */
[----:B------:R-:W-:-:S04]  /*7a70*/  FMUL R5, R5, UR6 ;  /* 0x0000000605057c20 */ /* 0x000fc80008400000 */
[----:B------:R0:W1:Y:S02]  /*7a80*/  F2I.U32.TRUNC.NTZ R21, R5 ;  /* 0x0000000500157305 */ /* 0x000064000020f000 */
[----:B---34-:R-:W-:Y:S05]  /*7a90*/  @!P0 BRA `(.L_x_163) ;  /* 0x0000000000288947 */ /* 0x018fea0003800000 */
[----:B0-----:R-:W0:Y:S02]  /*7aa0*/  LDC R5, c[0x0][0x634] ;  /* 0x00018d00ff057b82 */ /* 0x001e240000000800 */
        /* <DEDUP_REMOVED lines=9> */
.L_x_163:
[-CC-:B------:R-:W-:Y:S01]  /*7b40*/  SHF.R.U64 R17, R12, R16.reuse, R13.reuse ;  /* 0x000000100c117219 */ /* 0x180fe2000000120d */
[----:B------:R-:W3:Y:S01]  /*7b50*/  LDC.64 R28, c[0x0][0x640] ;  /* 0x00019000ff1c7b82 */ /* 0x000ee20000000a00 */
[----:B0-----:R-:W-:Y:S01]  /*7b60*/  SHF.R.U32.HI R5, RZ, R16, R13 ;  /* 0x00000010ff057219 */ /* 0x001fe2000001160d */
[----:B-1----:R-:W-:Y:S01]  /*7b70*/  IMAD.MOV R21, RZ, RZ, -R21 ;  /* 0x000000ffff157224 */ /* 0x002fe200078e0a15 */
[----:B------:R-:W-:Y:S01]  /*7b80*/  IADD3 R11, P0, RZ, -R17, RZ ;  /* 0x80000011ff0b7210 */ /* 0x000fe20007f1e0ff */
[----:B------:R-:W-:Y:S02]  /*7b90*/  ULDC UR6, c[0x0][0x154] ;  /* 0x0000550000067ab9 */ /* 0x000fe40000000800 */
[----:B------:R-:W-:Y:S02]  /*7ba0*/  IMAD R23, R23, R21, R20 ;  /* 0x0000001517177224 */ /* 0x000fe400078e0214 */
[----:B------:R-:W0:Y:S01]  /*7bb0*/  LDC R12, c[0x0][0x618] ;  /* 0x00018600ff0c7b82 */ /* 0x000e220000000800 */
[----:B------:R-:W-:-:S02]  /*7bc0*/  IMAD.X R5, RZ, RZ, ~R5, P0 ;  /* 0x000000ffff057224 */ /* 0x000fc400000e0e05 */
[----:B--2---:R-:W-:-:S04]  /*7bd0*/  IMAD.WIDE.U32 R6, R11, R18, R2 ;  /* 0x000000120b067225 */ /* 0x004fc800078e0002 */
[----:B------:R-:W-:Y:S01]  /*7be0*/  IMAD R10, R5, R18, RZ ;  /* 0x00000012050a7224 */ /* 0x000fe200078e02ff */
[----:B------:R-:W1:Y:S03]  /*7bf0*/  LDC R24, c[0x0][0x608] ;  /* 0x00018200ff187b82 */ /* 0x000e660000000800 */
[----:B------:R-:W-:Y:S02]  /*7c00*/  IMAD R5, R11, R19, R10 ;  /* 0x000000130b057224 */ /* 0x000fe400078e020a */
[----:B------:R-:W-:Y:S02]  /*7c10*/  IMAD.MOV.U32 R11, RZ, RZ, 0x1 ;  /* 0x00000001ff0b7424 */ /* 0x000fe400078e00ff */
[----:B------:R-:W-:Y:S01]  /*7c20*/  IMAD.IADD R5, R7, 0x1, R5 ;  /* 0x0000000107057824 */ /* 0x000fe200078e0205 */
[----:B------:R-:W2:Y:S01]  /*7c30*/  LDC R26, c[0x0][0x658] ;  /* 0x00019600ff1a7b82 */ /* 0x000ea20000000800 */
[----:B------:R-:W-:-:S02]  /*7c40*/  I2FP.F32.U32 R7, R22 ;  /* 0x0000001600077245 */ /* 0x000fc40000201000 */
[----:B---3--:R-:W-:-:S03]  /*7c50*/  ISETP.NE.U32.AND P0, PT, R28, RZ, PT ;  /* 0x000000ff1c00720c */ /* 0x008fc60003f05070 */
[----:B------:R-:W-:Y:S01]  /*7c60*/  FMUL R10, R7, UR6 ;  /* 0x00000006070a7c20 */ /* 0x000fe20008400000 */
[----:B------:R-:W-:Y:S01]  /*7c70*/  ISETP.NE.AND.EX P0, PT, R29, RZ, PT, P0 ;  /* 0x000000ff1d00720c */ /* 0x000fe20003f05300 */
[----:B------:R-:W3:Y:S01]  /*7c80*/  LDC R21, c[0x0][0x148] ;  /* 0x00005200ff157b82 */ /* 0x000ee20000000800 */
[-CC-:B0-----:R-:W-:Y:S01]  /*7c90*/  SHF.R.U64 R16, R6, R12.reuse, R5.reuse ;  /* 0x0000000c06107219 */ /* 0x181fe20000001205 */
[----:B------:R0:W4:Y:S01]  /*7ca0*/  F2I.U32.TRUNC.NTZ R18, R10 ;  /* 0x0000000a00127305 */ /* 0x000122000020f000 */
[----:B------:R-:W-:Y:S01]  /*7cb0*/  SHF.R.U32.HI R5, RZ, R12, R5 ;  /* 0x0000000cff057219 */ /* 0x000fe20000011605 */
[----:B------:R-:W-:-:S04]  /*7cc0*/  IMAD.MOV.U32 R7, RZ, RZ, -0x1 ;  /* 0xffffffffff077424 */ /* 0x000fc800078e00ff */
[----:B------:R-:W0:Y:S01]  /*7cd0*/  LDC R20, c[0x0][0x600] ;  /* 0x00018000ff147b82 */ /* 0x000e220000000800 */
[-CC-:B-1----:R-:W-:Y:S02]  /*7ce0*/  SHF.R.U64 R14, R16, R24.reuse, R5.reuse ;  /* 0x00000018100e7219 */ /* 0x182fe40000001205 */
[----:B------:R-:W-:-:S05]  /*7cf0*/  SHF.R.U32.HI R5, RZ, R24, R5 ;  /* 0x00000018ff057219 */ /* 0x000fca0000011605 */
[----:B------:R-:W1:Y:S01]  /*7d00*/  LDC R27, c[0x0][0x648] ;  /* 0x00019200ff1b7b82 */ /* 0x000e620000000800 */
[-C--:B--2---:R-:W-:Y:S02]  /*7d10*/  SHF.L.U32 R6, R7, R26.reuse, RZ ;  /* 0x0000001a07067219 */ /* 0x084fe400000006ff */
[-CC-:B------:R-:W-:Y:S02]  /*7d20*/  SHF.R.U64 R19, R14, R26.reuse, R5.reuse ;  /* 0x0000001a0e137219 */ /* 0x180fe40000001205 */
[----:B------:R-:W-:Y:S02]  /*7d30*/  SHF.R.U32.HI R7, RZ, R26, R5 ;  /* 0x0000001aff077219 */ /* 0x000fe40000011605 */
[----:B------:R-:W-:Y:S01]  /*7d40*/  LOP3.LUT R25, RZ, R6, RZ, 0x33, !PT ;  /* 0x00000006ff197212 */ /* 0x000fe200078e33ff */
[----:B------:R-:W2:Y:S01]  /*7d50*/  LDC R30, c[0x0][0x638] ;  /* 0x00018e00ff1e7b82 */ /* 0x000ea20000000800 */
[----:B------:R-:W-:Y:S01]  /*7d60*/  SHF.L.U32 R26, R11, R26, RZ ;  /* 0x0000001a0b1a7219 */ /* 0x000fe200000006ff */
[----:B------:R-:W-:-:S06]  /*7d70*/  IMAD.MOV.U32 R6, RZ, RZ, R19 ;  /* 0x000000ffff067224 */ /* 0x000fcc00078e0013 */
[----:B------:R-:W0:Y:S01]  /*7d80*/  LDC R31, c[0x0][0x610] ;  /* 0x00018400ff1f7b82 */ /* 0x000e220000000800 */
[----:B----4-:R-:W-:Y:S05]  /*7d90*/  @!P0 BRA `(.L_x_164) ;  /* 0x0000000000288947 */ /* 0x010fea0003800000 */
[----:B------:R-:W4:Y:S02]  /*7da0*/  LDC R6, c[0x0][0x64c] ;  /* 0x00019300ff067b82 */ /* 0x000f240000000800 */
[----:B----4-:R-:W-:-:S05]  /*7db0*/  IADD3 R5, P0, R19, R6, RZ ;  /* 0x0000000613057210 */ /* 0x010fca0007f1e0ff */
[----:B------:R-:W-:-:S04]  /*7dc0*/  IMAD.X R15, RZ, RZ, R7, P0 ;  /* 0x000000ffff0f7224 */ /* 0x000fc800000e0607 */
[----:B------:R-:W-:-:S04]  /*7dd0*/  IMAD.WIDE.U32 R6, R15, R28, RZ ;  /* 0x0000001c0f067225 */ /* 0x000fc800078e00ff */
[----:B0-----:R-:W-:-:S04]  /*7de0*/  IMAD.WIDE.U32 R10, P0, R5, R29, R6 ;  /* 0x0000001d050a7225 */ /* 0x001fc80007800006 */
[----:B------:R-:W-:-:S04]  /*7df0*/  IMAD.WIDE.U32 R6, R5, R28, RZ ;  /* 0x0000001c05067225 */ /* 0x000fc800078e00ff */
[----:B------:R-:W-:Y:S01]  /*7e00*/  IMAD.X R13, RZ, RZ, RZ, P0 ;  /* 0x000000ffff0d7224 */ /* 0x000fe200000e06ff */
[----:B------:R-:W-:Y:S01]  /*7e10*/  IADD3 RZ, P0, R7, R10, RZ ;  /* 0x0000000a07ff7210 */ /* 0x000fe20007f1e0ff */
[----:B------:R-:W-:-:S04]  /*7e20*/  IMAD.MOV.U32 R12, RZ, RZ, R11 ;  /* 0x000000ffff0c7224 */ /* 0x000fc800078e000b */
[----:B------:R-:W-:-:S08]  /*7e30*/  IMAD.WIDE.U32.X R6, R15, R29, R12, P0 ;  /* 0x0000001d0f067225 */ /* 0x000fd000000e040c */
.L_x_164:
[----:B-1----:R-:W-:Y:S01]  /*7e40*/  SHF.R.U64 R5, R6, R27, R7 ;  /* 0x0000001b06057219 */ /* 0x002fe20000001207 */
[----:B0-----:R-:W-:Y:S01]  /*7e50*/  VIADD R7, R20, 0xffffffff ;  /* 0xffffffff14077836 */ /* 0x001fe20000000000 */
[----:B------:R-:W-:Y:S01]  /*7e60*/  LOP3.LUT R32, R14, R25, RZ, 0xc0, !PT ;  /* 0x000000190e207212 */ /* 0x000fe200078ec0ff */
[----:B------:R-:W-:Y:S02]  /*7e70*/  IMAD.MOV R18, RZ, RZ, -R18 ;  /* 0x000000ffff127224 */ /* 0x000fe400078e0a12 */
[----:B------:R-:W-:Y:S01]  /*7e80*/  IMAD.MOV R6, RZ, RZ, -R5 ;  /* 0x000000ffff067224 */ /* 0x000fe200078e0a05 */
[----:B------:R-:W-:Y:S01]  /*7e90*/  LOP3.LUT R16, R16, R7, RZ, 0xc0, !PT ;  /* 0x0000000710107212 */ /* 0x000fe200078ec0ff */
[----:B------:R-:W-:Y:S02]  /*7ea0*/  IMAD R32, R26, R5, R32 ;  /* 0x000000051a207224 */ /* 0x000fe400078e0220 */
[----:B---3--:R-:W-:Y:S02]  /*7eb0*/  @P3 IMAD R23, R21, R18, R22 ;  /* 0x0000001215173224 */ /* 0x008fe400078e0216 */
[----:B--2---:R-:W-:-:S02]  /*7ec0*/  IMAD R5, R6, R30, R19 ;  /* 0x0000001e06057224 */ /* 0x004fc400078e0213 */
[----:B------:R-:W-:Y:S02]  /*7ed0*/  IMAD R32, R32, R31, R23 ;  /* 0x0000001f20207224 */ /* 0x000fe400078e0217 */
[----:B------:R-:W-:Y:S02]  /*7ee0*/  IMAD R5, R5, R20, R16 ;  /* 0x0000001405057224 */ /* 0x000fe400078e0210 */
[----:B------:R-:W-:-:S03]  /*7ef0*/  IMAD.MOV.U32 R7, RZ, RZ, 0x1 ;  /* 0x00000001ff077424 */ /* 0x000fc600078e00ff */
[----:B------:R-:W-:Y:S02]  /*7f00*/  SEL R6, R5, R32, !P3 ;  /* 0x0000002005067207 */ /* 0x000fe40005800000 */
[----:B------:R-:W-:Y:S01]  /*7f10*/  SEL R32, R32, R5, !P3 ;  /* 0x0000000520207207 */ /* 0x000fe20005800000 */
[----:B------:R-:W-:-:S07]  /*7f20*/  IMAD.MOV.U32 R5, RZ, RZ, R17 ;  /* 0x000000ffff057224 */ /* 0x000fce00078e0011 */
.L_x_162:
[----:B------:R-:W-:Y:S01]  /*7f30*/  UIADD3 UR5, UR9, UR5, URZ ;  /* 0x0000000509057290 */ /* 0x000fe2000fffe03f */
[----:B------:R-:W-:Y:S01]  /*7f40*/  LOP3.LUT P0, RZ, R7, 0xff, RZ, 0xc0, !PT ;  /* 0x000000ff07ff7812 */ /* 0x000fe2000780c0ff */
[----:B------:R-:W-:Y:S02]  /*7f50*/  IMAD.MOV.U32 R7, RZ, RZ, R32 ;  /* 0x000000ffff077224 */ /* 0x000fe400078e0020 */
[----:B------:R-:W-:Y:S02]  /*7f60*/  USHF.R.U32.HI UR6, URZ, 0x2, UR5 ;  /* 0x000000023f067899 */ /* 0x000fe40008011605 */
[----:B------:R-:W-:Y:S02]  /*7f70*/  UISETP.GT.U32.AND UP1, UPT, UR5, 0x3, UPT ;  /* 0x000000030500788c */ /* 0x000fe4000bf24070 */
[----:B------:R-:W-:Y:S02]  /*7f80*/  ULOP3.LUT UR6, UR6, 0x1, URZ, 0xc0, !UPT ;  /* 0x0000000106067892 */ /* 0x000fe4000f8ec03f */
[----:B------:R-:W-:-:S02]  /*7f90*/  UISETP.LT.U32.AND UP1, UPT, UR9, 0x4, UP1 ;  /* 0x000000040900788c */ /* 0x000fc40008f21070 */
[----:B------:R-:W-:Y:S02]  /*7fa0*/  UISETP.NE.U32.AND UP0, UPT, UR6, 0x1, UPT ;  /* 0x000000010600788c */ /* 0x000fe4000bf05070 */
[----:B------:R-:W-:Y:S02]  /*7fb0*/  USEL UR7, URZ, 0x1, !UP1 ;  /* 0x000000013f077887 */ /* 0x000fe4000c800000 */
[----:B------:R-:W-:Y:S02]  /*7fc0*/  UISETP.GT.U32.AND UP0, UPT, UR9, 0x3, !UP0 ;  /* 0x000000030900788c */ /* 0x000fe4000c704070 */
[----:B------:R-:W-:Y:S02]  /*7fd0*/  ULOP3.LUT UR5, UR5, 0x3, URZ, 0xc0, !UPT ;  /* 0x0000000305057892 */ /* 0x000fe4000f8ec03f */
[----:B------:R-:W-:-:S04]  /*7fe0*/  USEL UR6, URZ, 0x1, !UP0 ;  /* 0x000000013f067887 */ /* 0x000fc8000c000000 */
[----:B------:R-:W-:Y:S01]  /*7ff0*/  ULOP3.LUT UR4, UR6, UR4, UR7, 0x96, !UPT ;  /* 0x0000000406047292 */ /* 0x000fe2000f8e9607 */
[----:B------:R-:W-:Y:S11]  /*8000*/  @P0 BRA `(.L_x_165) ;  /* 0xffffff8c00c40947 */ /* 0x000ff6000383ffff */
[----:B------:R-:W-:Y:S05]  /*8010*/  EXIT ;  /* 0x000000000000794d */ /* 0x000fea0003800000 */
.L_x_3:
[----:B0-----:R-:W-:Y:S01]  /*8020*/  ULDC.64 UR4, c[0x0][0x650] ;  /* 0x0001940000047ab9 */ /* 0x001fe20000000a00 */
        /* <DEDUP_REMOVED lines=25> */
.L_x_167:
[--C-:B------:R-:W-:Y:S01]  /*81c0*/  SHF.R.U64 R16, R14, R18, R15.reuse ;  /* 0x000000120e107219 */ /* 0x100fe2000000120f */
[----:B------:R-:W0:Y:S01]  /*81d0*/  LDC R22, c[0x0][0x618] ;  /* 0x00018600ff167b82 */ /* 0x000e220000000800 */
[----:B------:R-:W-:Y:S01]  /*81e0*/  I2FP.F32.U32 R7, R8 ;  /* 0x0000000800077245 */ /* 0x000fe20000201000 */
[----:B------:R-:W-:Y:S01]  /*81f0*/  ULDC UR4, c[0x0][0x150] ;  /* 0x0000540000047ab9 */ /* 0x000fe20000000800 */
[----:B------:R-:W-:Y:S02]  /*8200*/  SHF.R.U32.HI R6, RZ, R18, R15 ;  /* 0x00000012ff067219 */ /* 0x000fe4000001160f */
[----:B------:R-:W-:Y:S01]  /*8210*/  IADD3 R9, P0, RZ, -R16, RZ ;  /* 0x80000010ff097210 */ /* 0x000fe20007f1e0ff */
[----:B------:R-:W-:Y:S01]  /*8220*/  FMUL R13, R7, UR4 ;  /* 0x00000004070d7c20 */ /* 0x000fe20008400000 */
[----:B------:R-:W-:Y:S01]  /*8230*/  ULDC UR4, c[0x0][0x154] ;  /* 0x0000550000047ab9 */ /* 0x000fe20000000800 */
[----:B------:R-:W1:Y:S02]  /*8240*/  LDC.64 R24, c[0x0][0x640] ;  /* 0x00019000ff187b82 */ /* 0x000e640000000a00 */
[----:B------:R-:W-:-:S02]  /*8250*/  IMAD.X R11, RZ, RZ, ~R6, P0 ;  /* 0x000000ffff0b7224 */ /* 0x000fc400000e0e06 */
[----:B------:R-:W2:Y:S01]  /*8260*/  F2I.U32.TRUNC.NTZ R13, R13 ;  /* 0x0000000d000d7305 */ /* 0x000ea2000020f000 */
[----:B------:R-:W-:-:S03]  /*8270*/  IMAD.WIDE.U32 R6, R9, R20, R2 ;  /* 0x0000001409067225 */ /* 0x000fc600078e0002 */
[----:B------:R-:W3:Y:S01]  /*8280*/  LDC R15, c[0x0][0x144] ;  /* 0x00005100ff0f7b82 */ /* 0x000ee20000000800 */
[----:B------:R-:W-:-:S04]  /*8290*/  IMAD R12, R11, R20, RZ ;  /* 0x000000140b0c7224 */ /* 0x000fc800078e02ff */
[----:B------:R-:W-:Y:S02]  /*82a0*/  IMAD R9, R9, R21, R12 ;  /* 0x0000001509097224 */ /* 0x000fe400078e020c */
[----:B------:R-:W-:Y:S01]  /*82b0*/  IMAD.MOV.U32 R12, RZ, RZ, -0x1 ;  /* 0xffffffffff0c7424 */ /* 0x000fe200078e00ff */
[----:B------:R-:W4:Y:S01]  /*82c0*/  LDC R18, c[0x0][0x608] ;  /* 0x00018200ff127b82 */ /* 0x000f220000000800 */
[----:B------:R-:W-:Y:S01]  /*82d0*/  IMAD.IADD R7, R7, 0x1, R9 ;  /* 0x0000000107077824 */ /* 0x000fe200078e0209 */
[----:B------:R-:W-:-:S04]  /*82e0*/  I2FP.F32.U32 R9, R10 ;  /* 0x0000000a00097245 */ /* 0x000fc80000201000 */
[-C--:B0-----:R-:W-:Y:S01]  /*82f0*/  SHF.R.U64 R14, R6, R22.reuse, R7 ;  /* 0x00000016060e7219 */ /* 0x081fe20000001207 */
[----:B--2---:R-:W-:Y:S01]  /*8300*/  IMAD.MOV R6, RZ, RZ, -R13 ;  /* 0x000000ffff067224 */ /* 0x004fe200078e0a0d */
[----:B------:R-:W0:Y:S01]  /*8310*/  LDC R11, c[0x0][0x658] ;  /* 0x00019600ff0b7b82 */ /* 0x000e220000000800 */
[----:B-1----:R-:W-:Y:S01]  /*8320*/  ISETP.NE.U32.AND P0, PT, R24, RZ, PT ;  /* 0x000000ff1800720c */ /* 0x002fe20003f05070 */
[----:B------:R-:W-:Y:S01]  /*8330*/  FMUL R9, R9, UR4 ;  /* 0x0000000409097c20 */ /* 0x000fe20008400000 */
[----:B------:R-:W-:Y:S02]  /*8340*/  SHF.R.U32.HI R7, RZ, R22, R7 ;  /* 0x00000016ff077219 */ /* 0x000fe40000011607 */
[----:B------:R-:W-:-:S03]  /*8350*/  ISETP.NE.AND.EX P0, PT, R25, RZ, PT, P0 ;  /* 0x000000ff1900720c */ /* 0x000fc60003f05300 */
[----:B------:R-:W1:Y:S01]  /*8360*/  LDC R21, c[0x0][0x148] ;  /* 0x00005200ff157b82 */ /* 0x000e620000000800 */
[----:B---3--:R-:W-:Y:S02]  /*8370*/  IMAD R22, R15, R6, R8 ;  /* 0x000000060f167224 */ /* 0x008fe400078e0208 */
[----:B------:R-:W-:-:S05]  /*8380*/  IMAD.MOV.U32 R8, RZ, RZ, 0x1 ;  /* 0x00000001ff087424 */ /* 0x000fca00078e00ff */
[----:B------:R-:W2:Y:S01]  /*8390*/  LDC R20, c[0x0][0x600] ;  /* 0x00018000ff147b82 */ /* 0x000ea20000000800 */
[-CC-:B----4-:R-:W-:Y:S02]  /*83a0*/  SHF.R.U64 R17, R14, R18.reuse, R7.reuse ;  /* 0x000000120e117219 */ /* 0x190fe40000001207 */
[----:B------:R-:W-:Y:S02]  /*83b0*/  SHF.R.U32.HI R6, RZ, R18, R7 ;  /* 0x00000012ff067219 */ /* 0x000fe40000011607 */
[----:B------:R3:W4:Y:S03]  /*83c0*/  F2I.U32.TRUNC.NTZ R18, R9 ;  /* 0x0000000900127305 */ /* 0x000726000020f000 */
[----:B------:R-:W1:Y:S01]  /*83d0*/  LDC R23, c[0x0][0x648] ;  /* 0x00019200ff177b82 */ /* 0x000e620000000800 */
[-C--:B0-----:R-:W-:Y:S02]  /*83e0*/  SHF.R.U64 R19, R17, R11.reuse, R6 ;  /* 0x0000000b11137219 */ /* 0x081fe40000001206 */
[----:B------:R-:W-:-:S02]  /*83f0*/  SHF.L.U32 R12, R12, R11, RZ ;  /* 0x0000000b0c0c7219 */ /* 0x000fc400000006ff */
[-C--:B------:R-:W-:Y:S01]  /*8400*/  SHF.R.U32.HI R7, RZ, R11.reuse, R6 ;  /* 0x0000000bff077219 */ /* 0x080fe20000011606 */
[----:B------:R-:W-:Y:S01]  /*8410*/  IMAD.MOV.U32 R6, RZ, RZ, R19 ;  /* 0x000000ffff067224 */ /* 0x000fe200078e0013 */
[----:B------:R-:W-:Y:S01]  /*8420*/  SHF.L.U32 R27, R8, R11, RZ ;  /* 0x0000000b081b7219 */ /* 0x000fe200000006ff */
[----:B------:R-:W0:Y:S01]  /*8430*/  LDC R26, c[0x0][0x638] ;  /* 0x00018e00ff1a7b82 */ /* 0x000e220000000800 */
[----:B------:R-:W-:-:S07]  /*8440*/  LOP3.LUT R28, RZ, R12, RZ, 0x33, !PT ;  /* 0x0000000cff1c7212 */ /* 0x000fce00078e33ff */
[----:B------:R-:W0:Y:S01]  /*8450*/  LDC R29, c[0x0][0x610] ;  /* 0x00018400ff1d7b82 */ /* 0x000e220000000800 */
[----:B---34-:R-:W-:Y:S05]  /*8460*/  @!P0 BRA `(.L_x_168) ;  /* 0x0000000000288947 */ /* 0x018fea0003800000 */
        /* <DEDUP_REMOVED lines=10> */
.L_x_168:
[----:B-1----:R-:W-:Y:S01]  /*8510*/  SHF.R.U64 R7, R6, R23, R7 ;  /* 0x0000001706077219 */ /* 0x002fe20000001207 */
[----:B--2---:R-:W-:Y:S01]  /*8520*/  VIADD R9, R20, 0xffffffff ;  /* 0xffffffff14097836 */ /* 0x004fe20000000000 */
[----:B------:R-:W-:Y:S01]  /*8530*/  LOP3.LUT R6, R17, R28, RZ, 0xc0, !PT ;  /* 0x0000001c11067212 */ /* 0x000fe200078ec0ff */
[----:B------:R-:W-:Y:S02]  /*8540*/  IMAD.MOV R18, RZ, RZ, -R18 ;  /* 0x000000ffff127224 */ /* 0x000fe400078e0a12 */
[----:B------:R-:W-:Y:S02]  /*8550*/  IMAD.MOV R8, RZ, RZ, -R7 ;  /* 0x000000ffff087224 */ /* 0x000fe400078e0a07 */
[----:B------:R-:W-:Y:S01]  /*8560*/  IMAD R11, R27, R7, R6 ;  /* 0x000000071b0b7224 */ /* 0x000fe200078e0206 */
[----:B------:R-:W-:Y:S01]  /*8570*/  LOP3.LUT R7, R14, R9, RZ, 0xc0, !PT ;  /* 0x000000090e077212 */ /* 0x000fe200078ec0ff */
[----:B------:R-:W-:Y:S02]  /*8580*/  @P3 IMAD R22, R21, R18, R10 ;  /* 0x0000001215163224 */ /* 0x000fe400078e020a */
[----:B0-----:R-:W-:-:S02]  /*8590*/  IMAD R6, R8, R26, R19 ;  /* 0x0000001a08067224 */ /* 0x001fc400078e0213 */
[----:B------:R-:W-:Y:S02]  /*85a0*/  IMAD R11, R11, R29, R22 ;  /* 0x0000001d0b0b7224 */ /* 0x000fe400078e0216 */
[----:B------:R-:W-:Y:S02]  /*85b0*/  IMAD R6, R6, R20, R7 ;  /* 0x0000001406067224 */ /* 0x000fe400078e0207 */
[----:B------:R-:W-:-:S03]  /*85c0*/  IMAD.MOV.U32 R8, RZ, RZ, 0x1 ;  /* 0x00000001ff087424 */ /* 0x000fc600078e00ff */
[----:B------:R-:W-:Y:S02]  /*85d0*/  SEL R15, R6, R11, !P3 ;  /* 0x0000000b060f7207 */ /* 0x000fe40005800000 */
[----:B------:R-:W-:Y:S01]  /*85e0*/  SEL R11, R11, R6, !P3 ;  /* 0x000000060b0b7207 */ /* 0x000fe20005800000 */
[----:B------:R-:W-:Y:S01]  /*85f0*/  IMAD.MOV.U32 R6, RZ, RZ, R16 ;  /* 0x000000ffff067224 */ /* 0x000fe200078e0010 */
[----:B------:R-:W-:-:S07]  /*8600*/  PRMT R7, R8, 0x7610, R7 ;  /* 0x0000761008077816 */ /* 0x000fce0000000007 */
.L_x_166:
[----:B------:R-:W-:-:S08]  /*8610*/  NOP ;  /* 0x0000000000007918 */ /* 0x000fd00000000000 */
[----:B------:R-:W0:-:S00]  /*8620*/  USETMAXREG.DEALLOC.CTAPOOL 0x28 ;  /* 0x00000028000079c8 */ /* 0x000e0000080e0500 */
[----:B0-----:R-:W-:-:S13]  /*8630*/  ISETP.NE.AND P0, PT, R5, RZ, PT ;  /* 0x000000ff0500720c */ /* 0x001fda0003f05270 */
[----:B------:R-:W-:Y:S05]  /*8640*/  @P0 EXIT ;  /* 0x000000000000094d */ /* 0x000fea0003800000 */
[----:B------:R-:W-:Y:S01]  /*8650*/  LOP3.LUT P0, RZ, R7, 0xff, RZ, 0xc0, !PT ;  /* 0x000000ff07ff7812 */ /* 0x000fe2000780c0ff */
[----:B------:R-:W-:Y:S02]  /*8660*/  IMAD.MOV.U32 R12, RZ, RZ, 0x1 ;  /* 0x00000001ff0c7424 */ /* 0x000fe400078e00ff */
[----:B------:R-:W-:-:S10]  /*8670*/  IMAD.MOV.U32 R5, RZ, RZ, RZ ;  /* 0x000000ffff057224 */ /* 0x000fd400078e00ff */
[----:B------:R-:W-:Y:S05]  /*8680*/  @!P0 BRA `(.L_x_169) ;  /* 0x0000000c00348947 */ /* 0x000fea0003800000 */
[----:B------:R-:W0:Y:S01]  /*8690*/  LDC R5, c[0x0][0x28c] ;  /* 0x0000a300ff057b82 */ /* 0x000e220000000800 */
[----:B------:R-:W-:Y:S01]  /*86a0*/  ULDC UR5, c[0x0][0x600] ;  /* 0x0001800000057ab9 */ /* 0x000fe20000000800 */
[----:B------:R-:W-:Y:S01]  /*86b0*/  ULDC UR4, c[0x0][0xc] ;  /* 0x0000030000047ab9 */ /* 0x000fe20000000800 */
[----:B------:R-:W-:Y:S01]  /*86c0*/  UIADD3 UR16, UR5, -0x1, URZ ;  /* 0xffffffff05107890 */ /* 0x000fe2000fffe03f */
[C---:B------:R-:W-:Y:S01]  /*86d0*/  LOP3.LUT P4, RZ, R0.reuse, 0x7f, RZ, 0xc0, !PT ;  /* 0x0000007f00ff7812 */ /* 0x040fe2000788c0ff */
[----:B------:R-:W-:Y:S01]  /*86e0*/  ULDC UR6, c[0x0][0x658] ;  /* 0x0001960000067ab9 */ /* 0x000fe20000000800 */
[----:B------:R-:W-:Y:S01]  /*86f0*/  ULDC UR5, c[0x0][0x10] ;  /* 0x0000040000057ab9 */ /* 0x000fe20000000800 */
[----:B------:R-:W-:Y:S01]  /*8700*/  UMOV UR7, 0xffffffff ;  /* 0xffffffff00077882 */ /* 0x000fe20000000000 */
[----:B------:R-:W-:Y:S01]  /*8710*/  UMOV UR8, 0x1 ;  /* 0x0000000100087882 */ /* 0x000fe20000000000 */
[----:B------:R-:W-:Y:S01]  /*8720*/  UIMAD.WIDE.U32 UR4, UR4, UR5, URZ ;  /* 0x00000005040472a5 */ /* 0x000fe2000f8e003f */
[----:B------:R-:W-:Y:S01]  /*8730*/  LOP3.LUT P0, RZ, R0, 0x1f, RZ, 0xc0, !PT ;  /* 0x0000001f00ff7812 */ /* 0x000fe2000780c0ff */
[----:B------:R-:W-:Y:S01]  /*8740*/  USHF.L.U32 UR7, UR7, UR6, URZ ;  /* 0x0000000607077299 */ /* 0x000fe2000800063f */
[----:B------:R-:W-:Y:S01]  /*8750*/  BSSY B0, `(.L_x_169) ;  /* 0x00000c0000007945 */ /* 0x000fe20003800000 */
[----:B------:R-:W-:Y:S01]  /*8760*/  USHF.L.U32 UR18, UR8, UR6, URZ ;  /* 0x0000000608127299 */ /* 0x000fe2000800063f */
[----:B------:R-:W-:Y:S01]  /*8770*/  IMAD.MOV.U32 R14, RZ, RZ, 0x1 ;  /* 0x00000001ff0e7424 */ /* 0x000fe200078e00ff */
[----:B------:R-:W-:Y:S01]  /*8780*/  LOP3.LUT R17, R4, 0x2, RZ, 0xfc, !PT ;  /* 0x0000000204117812 */ /* 0x000fe200078efcff */
[----:B------:R-:W-:Y:S01]  /*8790*/  ULDC UR6, c[0x0][0x14] ;  /* 0x0000050000067ab9 */ /* 0x000fe20000000800 */
[----:B------:R-:W-:Y:S01]  /*87a0*/  PLOP3.LUT P0, PT, P0, P4, PT, 0x8a, 0x0 ;  /* 0x000000000000781c */ /* 0x000fe20000709172 */
[----:B------:R-:W-:Y:S01]  /*87b0*/  UIMAD.WIDE.U32 UR20, UR4, UR6, URZ ;  /* 0x00000006041472a5 */ /* 0x000fe2000f8e003f */
[----:B------:R-:W-:Y:S01]  /*87c0*/  IMAD.MOV.U32 R12, RZ, RZ, 0x1 ;  /* 0x00000001ff0c7424 */ /* 0x000fe200078e00ff */
[----:B------:R-:W-:-:S02]  /*87d0*/  UIMAD UR13, UR5, UR6, URZ ;  /* 0x00000006050d72a4 */ /* 0x000fc4000f8e023f */
[----:B------:R-:W-:Y:S01]  /*87e0*/  ULOP3.LUT UR17, URZ, UR7, URZ, 0x33, !UPT ;  /* 0x000000073f117292 */ /* 0x000fe2000f8e333f */
[----:B0-----:R-:W-:Y:S01]  /*87f0*/  VIADD R5, R5, 0x7f ;  /* 0x0000007f05057836 */ /* 0x001fe20000000000 */
[----:B------:R-:W-:Y:S01]  /*8800*/  UIADD3 UR13, UR21, UR13, URZ ;  /* 0x0000000d150d7290 */ /* 0x000fe2000fffe03f */
[----:B------:R-:W-:-:S03]  /*8810*/  ULDC.64 UR22, c[0x0][0x198] ;  /* 0x0000660000167ab9 */ /* 0x000fc60000000a00 */
[----:B------:R-:W-:-:S04]  /*8820*/  SHF.R.S32.HI R8, RZ, 0x1f, R5 ;  /* 0x0000001fff087819 */ /* 0x000fc80000011405 */
[----:B------:R-:W-:Y:S01]  /*8830*/  LEA.HI R8, R8, R5, RZ, 0x7 ;  /* 0x0000000508087211 */ /* 0x000fe200078f38ff */
[----:B------:R-:W-:-:S03]  /*8840*/  IMAD.MOV.U32 R5, RZ, RZ, RZ ;  /* 0x000000ffff057224 */ /* 0x000fc600078e00ff */
[----:B------:R-:W-:-:S05]  /*8850*/  SHF.R.S32.HI R16, RZ, 0x7, R8 ;  /* 0x00000007ff107819 */ /* 0x000fca0000011408 */
[----:B------:R-:W-:-:S07]  /*8860*/  VIADD R13, R16, 0x1 ;  /* 0x00000001100d7836 */ /* 0x000fce0000000000 */
.L_x_181:
[----:B------:R-:W-:-:S03]  /*8870*/  UMOV UR4, 0xffffffff ;  /* 0xffffffff00047882 */ /* 0x000fc60000000000 */
[----:B------:R-:W-:Y:S05]  /*8880*/  BRA.DIV UR4, `(.L_x_170) ;  /* 0x0000000e04a47947 */ /* 0x000fea000b800000 */
[----:B------:R-:W-:-:S13]  /*8890*/  ELECT P1, URZ, PT ;  /* 0x00000000003f782f */ /* 0x000fda0003820000 */
.L_x_192:
[----:B------:R-:W0:Y:S01]  /*88a0*/  LDC R0, c[0x0][0x28c] ;  /* 0x0000a300ff007b82 */ /* 0x000e220000000800 */
[----:B------:R-:W-:Y:S01]  /*88b0*/  BSSY B1, `(.L_x_171) ;  /* 0x0000037000017945 */ /* 0x000fe20003800000 */
[----:B0-----:R-:W-:-:S13]  /*88c0*/  ISETP.LT.OR P1, PT, R0, 0x1, !P1 ;  /* 0x000000010000780c */ /* 0x001fda0004f21670 */
[----:B------:R-:W-:Y:S05]  /*88d0*/  @P1 BRA `(.L_x_172) ;  /* 0x0000000000d01947 */ /* 0x000fea0003800000 */
[----:B------:R-:W-:Y:S02]  /*88e0*/  IMAD.SHL.U32 R15, R15, 0x40, RZ ;  /* 0x000000400f0f7824 */ /* 0x000fe400078e00ff */
[----:B------:R-:W-:Y:S02]  /*88f0*/  IMAD.SHL.U32 R11, R11, 0x100, RZ ;  /* 0x000001000b0b7824 */ /* 0x000fe400078e00ff */
[----:B------:R-:W-:Y:S02]  /*8900*/  IMAD.MOV.U32 R20, RZ, RZ, RZ ;  /* 0x000000ffff147224 */ /* 0x000fe400078e00ff */
[----:B------:R-:W-:Y:S02]  /*8910*/  IMAD.MOV.U32 R0, RZ, RZ, R13 ;  /* 0x000000ffff007224 */ /* 0x000fe400078e000d */
[----:B------:R-:W-:Y:S02]  /*8920*/  IMAD.MOV.U32 R7, RZ, RZ, R12 ;  /* 0x000000ffff077224 */ /* 0x000fe400078e000c */
[----:B------:R-:W-:-:S07]  /*8930*/  IMAD.MOV.U32 R8, RZ, RZ, R5 ;  /* 0x000000ffff087224 */ /* 0x000fce00078e0005 */
.L_x_176:
[----:B------:R-:W0:Y:S01]  /*8940*/  S2R R10, SR_CgaCtaId ;  /* 0x00000000000a7919 */ /* 0x000e220000008800 */
[----:B------:R-:W-:-:S04]  /*8950*/  MOV R9, 0x400 ;  /* 0x0000040000097802 */ /* 0x000fc80000000f00 */
[----:B0-----:R-:W-:Y:S02]  /*8960*/  LEA R19, R10, R9, 0x18 ;  /* 0x000000090a137211 */ /* 0x001fe400078ec0ff */
[----:B------:R-:W-:Y:S01]  /*8970*/  SHF.L.U32 R9, R7, 0x1f, RZ ;  /* 0x0000001f07097819 */ /* 0x000fe200000006ff */
[----:B------:R-:W0:Y:S02]  /*8980*/  @!P4 LDC R10, c[0x0][0x500] ;  /* 0x00014000ff0acb82 */ /* 0x000e240000000800 */
[----:B------:R-:W-:-:S04]  /*8990*/  IMAD R18, R8, 0x8, R19 ;  /* 0x0000000808127824 */ /* 0x000fc800078e0213 */
[----:B------:R-:W1:Y:S02]  /*89a0*/  SYNCS.PHASECHK.TRANS64.TRYWAIT P1, [R18+URZ+0x20], R9 ;  /* 0x00002009120075a7 */ /* 0x000e64000802017f */
[----:B-1----:R-:W-:Y:S05]  /*89b0*/  @!P1 BRA `(.L_x_173) ;  /* 0x0000000c00789947 */ /* 0x002fea0003800000 */
.L_x_193:
[----:B-1----:R-:W-:Y:S01]  /*89c0*/  PRMT R9, R17, 0x9910, RZ ;  /* 0x0000991011097816 */ /* 0x002fe200000000ff */
[----:B0-----:R0:W-:Y:S03]  /*89d0*/  @!P4 SYNCS.ARRIVE.TRANS64 RZ, [R18+URZ], R10 ;  /* 0x0000000a12ffc9a7 */ /* 0x0011e6000800003f */
[----:B------:R-:W-:-:S13]  /*89e0*/  ISETP.NE.AND P1, PT, R9, 0x2, PT ;  /* 0x000000020900780c */ /* 0x000fda0003f25270 */
[----:B0-----:R-:W-:Y:S05]  /*89f0*/  @P1 BRA `(.L_x_174) ;  /* 0x0000000000041947 */ /* 0x001fea0003800000 */
[----:B------:R-:W-:Y:S01]  /*8a00*/  BPT.TRAP 0x1 ;  /* 0x000000040000795c */ /* 0x000fe20000300000 */
.L_x_174:
[----:B------:R-:W-:Y:S05]  /*8a10*/  @P0 BRA `(.L_x_175) ;  /* 0x0000000000040947 */ /* 0x000fea0003800000 */
[----:B------:R-:W-:Y:S01]  /*8a20*/  BPT.TRAP 0x1 ;  /* 0x000000040000795c */ /* 0x000fe20000300000 */
.L_x_175:
[--C-:B------:R-:W-:Y:S01]  /*8a30*/  IMAD R9, R8, 0x8000, R19.reuse ;  /* 0x0000800008097824 */ /* 0x100fe200078e0213 */
[----:B------:R-:W-:Y:S01]  /*8a40*/  R2UR UR9, R18 ;  /* 0x00000000120972ca */ /* 0x000fe200000e0000 */
[----:B------:R-:W-:Y:S01]  /*8a50*/  IMAD R19, R8, 0x2000, R19 ;  /* 0x0000200008137824 */ /* 0x000fe200078e0213 */
[----:B------:R-:W-:Y:S01]  /*8a60*/  UIADD3 UR4, UP0, UR22, 0xf0, URZ ;  /* 0x000000f016047890 */ /* 0x000fe2000ff1e03f */
[----:B------:R-:W-:Y:S01]  /*8a70*/  VIADD R0, R0, 0xffffffff ;  /* 0xffffffff00007836 */ /* 0x000fe20000000000 */
[----:B------:R-:W-:Y:S01]  /*8a80*/  R2UR UR5, R9 ;  /* 0x00000000090572ca */ /* 0x000fe200000e0000 */
[----:B------:R-:W-:Y:S01]  /*8a90*/  UIADD3 UR24, UP1, UR22, 0x1f0, URZ ;  /* 0x000001f016187890 */ /* 0x000fe2000ff3e03f */
[----:B------:R-:W-:Y:S01]  /*8aa0*/  R2UR UR8, R19 ;  /* 0x00000000130872ca */ /* 0x000fe200000e0000 */
[----:B------:R-:W-:Y:S01]  /*8ab0*/  VIADD R8, R8, 0x1 ;  /* 0x0000000108087836 */ /* 0x000fe20000000000 */
[----:B------:R-:W-:Y:S01]  /*8ac0*/  R2UR UR11, R11 ;  /* 0x000000000b0b72ca */ /* 0x000fe200000e0000 */
[----:B------:R-:W-:Y:S01]  /*8ad0*/  UIADD3.X UR25, URZ, UR23, URZ, UP1, !UPT ;  /* 0x000000173f197290 */ /* 0x000fe20008ffe43f */
[----:B------:R-:W-:Y:S01]  /*8ae0*/  R2UR UR10, R20 ;  /* 0x00000000140a72ca */ /* 0x000fe200000e0000 */
[----:B------:R-:W-:Y:S01]  /*8af0*/  UMOV UR6, 0x0 ;  /* 0x0000000000067882 */ /* 0x000fe20000000000 */
[----:B------:R-:W-:Y:S01]  /*8b00*/  R2UR UR12, R6 ;  /* 0x00000000060c72ca */ /* 0x000fe200000e0000 */
[----:B------:R-:W-:Y:S01]  /*8b10*/  UMOV UR7, 0x10000000 ;  /* 0x1000000000077882 */ /* 0x000fe20000000000 */
[----:B------:R-:W-:Y:S01]  /*8b20*/  R2UR UR19, R15 ;  /* 0x000000000f1372ca */ /* 0x000fe200000e0000 */
[----:B------:R-:W-:Y:S01]  /*8b30*/  VIADD R20, R20, 0x80 ;  /* 0x0000008014147836 */ /* 0x000fe20000000000 */
[----:B------:R-:W-:Y:S01]  /*8b40*/  ISETP.GT.AND P2, PT, R0, 0x1, PT ;  /* 0x000000010000780c */ /* 0x000fe20003f44270 */
[----:B------:R-:W-:Y:S01]  /*8b50*/  UIADD3 UR14, UR5, 0x100, URZ ;  /* 0x00000100050e7890 */ /* 0x000fe2000fffe03f */
[----:B------:R-:W-:Y:S01]  /*8b60*/  ISETP.NE.AND P1, PT, R8, 0x4, PT ;  /* 0x000000040800780c */ /* 0x000fe20003f25270 */
[----:B------:R-:W-:-:S02]  /*8b70*/  UIADD3.X UR5, URZ, UR23, URZ, UP0, !UPT ;  /* 0x000000173f057290 */ /* 0x000fc400087fe43f */
[----:B------:R-:W-:Y:S01]  /*8b80*/  UIADD3 UR15, UR8, 0x20100, URZ ;  /* 0x00020100080f7890 */ /* 0x000fe2000fffe03f */
[----:B------:R-:W-:Y:S02]  /*8b90*/  SEL R10, RZ, 0x1, P1 ;  /* 0x00000001ff0a7807 */ /* 0x000fe40000800000 */
[----:B------:R-:W-:Y:S01]  /*8ba0*/  UMOV UR8, UR14 ;  /* 0x0000000e00087c82 */ /* 0x000fe20008000000 */
[----:B------:R-:W-:Y:S02]  /*8bb0*/  SEL R8, R8, RZ, P1 ;  /* 0x000000ff08087207 */ /* 0x000fe40000800000 */
[----:B------:R-:W-:Y:S01]  /*8bc0*/  LOP3.LUT R7, R7, R10, RZ, 0x3c, !PT ;  /* 0x0000000a07077212 */ /* 0x000fe200078e3cff */
[----:B------:R0:W-:Y:S02]  /*8bd0*/  UTMALDG.3D [UR8], [UR4], desc[UR6] ;  /* 0x00000608040075b4 */ /* 0x0001e40008011000 */
[----:B0-----:R-:W-:Y:S01]  /*8be0*/  UMOV UR8, UR15 ;  /* 0x0000000f00087c82 */ /* 0x001fe20008000000 */
[----:B------:R-:W-:-:S02]  /*8bf0*/  UMOV UR11, UR19 ;  /* 0x00000013000b7c82 */ /* 0x000fc40008000000 */
[----:B------:R0:W-:Y:S02]  /*8c00*/  UTMALDG.3D [UR8], [UR24], desc[UR6] ;  /* 0x00000608180075b4 */ /* 0x0001e40008011000 */
[----:B0-----:R-:W-:Y:S05]  /*8c10*/  @P2 BRA `(.L_x_176) ;  /* 0xfffffffc00482947 */ /* 0x001fea000383ffff */
.L_x_172:
[----:B------:R-:W-:Y:S05]  /*8c20*/  BSYNC B1 ;  /* 0x0000000000017941 */ /* 0x000fea0003800000 */
.L_x_171:
[----:B------:R-:W-:Y:S01]  /*8c30*/  LOP3.LUT P2, RZ, R14, 0xff, RZ, 0xc0, !PT ;  /* 0x000000ff0eff7812 */ /* 0x000fe2000784c0ff */
[----:B------:R-:W-:Y:S01]  /*8c40*/  IMAD.IADD R5, R16, 0x1, R5 ;  /* 0x0000000110057824 */ /* 0x000fe200078e0205 */
[----:B------:R-:W-:Y:S01]  /*8c50*/  IADD3 R2, P5, R2, UR20, RZ ;  /* 0x0000001402027c10 */ /* 0x000fe2000ffbe0ff */
[----:B------:R-:W-:Y:S01]  /*8c60*/  ULDC.64 UR4, c[0x0][0x650] ;  /* 0x0001940000047ab9 */ /* 0x000fe20000000a00 */
[----:B------:R-:W-:Y:S01]  /*8c70*/  BSSY B1, `(.L_x_177) ;  /* 0x000006b000017945 */ /* 0x000fe20003800000 */
[----:B------:R-:W-:Y:S01]  /*8c80*/  IMAD.MOV.U32 R11, RZ, RZ, -0x1 ;  /* 0xffffffffff0b7424 */ /* 0x000fe200078e00ff */
[----:B------:R-:W-:Y:S01]  /*8c90*/  ISETP.GT.U32.AND P1, PT, R5, 0x3, PT ;  /* 0x000000030500780c */ /* 0x000fe20003f24070 */
[----:B------:R-:W-:Y:S01]  /*8ca0*/  IMAD.MOV.U32 R15, RZ, RZ, -0x1 ;  /* 0xffffffffff0f7424 */ /* 0x000fe200078e00ff */
[----:B------:R-:W-:Y:S02]  /*8cb0*/  SHF.R.U32.HI R0, RZ, 0x2, R5 ;  /* 0x00000002ff007819 */ /* 0x000fe40000011605 */
[----:B------:R-:W-:-:S02]  /*8cc0*/  ISETP.LT.U32.AND P1, PT, R16, 0x4, P1 ;  /* 0x000000041000780c */ /* 0x000fc40000f21070 */
[----:B------:R-:W-:Y:S01]  /*8cd0*/  IADD3.X R3, R3, UR13, RZ, P5, !PT ;  /* 0x0000000d03037c10 */ /* 0x000fe2000affe4ff */
[----:B------:R-:W0:Y:S01]  /*8ce0*/  @P2 S2R R7, SR_CgaCtaId ;  /* 0x0000000000072919 */ /* 0x000e220000008800 */
[----:B------:R-:W-:Y:S02]  /*8cf0*/  @P2 MOV R6, 0x400 ;  /* 0x0000040000062802 */ /* 0x000fe40000000f00 */
[----:B------:R-:W-:Y:S02]  /*8d00*/  ISETP.GE.U32.AND P5, PT, R2, UR4, PT ;  /* 0x0000000402007c0c */ /* 0x000fe4000bfa6070 */
[----:B------:R-:W-:Y:S02]  /*8d10*/  LOP3.LUT R0, R0, 0x1, RZ, 0xc0, !PT ;  /* 0x0000000100007812 */ /* 0x000fe400078ec0ff */
[----:B------:R-:W-:Y:S02]  /*8d20*/  LOP3.LUT R5, R5, 0x3, RZ, 0xc0, !PT ;  /* 0x0000000305057812 */ /* 0x000fe400078ec0ff */
[----:B------:R-:W-:-:S02]  /*8d30*/  PRMT R14, RZ, 0x7610, R14 ;  /* 0x00007610ff0e7816 */ /* 0x000fc4000000000e */
[----:B0-----:R-:W-:Y:S02]  /*8d40*/  @P2 LEA R6, R7, R6, 0x18 ;  /* 0x0000000607062211 */ /* 0x001fe400078ec0ff */
[----:B------:R-:W-:Y:S02]  /*8d50*/  SEL R7, RZ, 0x1, !P1 ;  /* 0x00000001ff077807 */ /* 0x000fe40004800000 */
[----:B------:R-:W-:Y:S01]  /*8d60*/  ISETP.GE.U32.AND.EX P1, PT, R3, UR5, PT, P5 ;  /* 0x0000000503007c0c */ /* 0x000fe2000bf26150 */
[----:B------:R0:W-:Y:S01]  /*8d70*/  @P2 SYNCS.ARRIVE.TRANS64.A1T0 RZ, [R6+URZ+0x58], RZ ;  /* 0x000058ff06ff29a7 */ /* 0x0001e2000810003f */
[----:B------:R-:W-:-:S04]  /*8d80*/  ISETP.NE.U32.AND P2, PT, R0, 0x1, PT ;  /* 0x000000010000780c */ /* 0x000fc80003f45070 */
[----:B------:R-:W-:Y:S01]  /*8d90*/  ISETP.GT.U32.AND P2, PT, R16, 0x3, !P2 ;  /* 0x000000031000780c */ /* 0x000fe20005744070 */
[----:B0-----:R-:W-:-:S03]  /*8da0*/  IMAD.MOV.U32 R6, RZ, RZ, -0x1 ;  /* 0xffffffffff067424 */ /* 0x001fc600078e00ff */
[----:B------:R-:W-:-:S04]  /*8db0*/  SEL R0, RZ, 0x1, !P2 ;  /* 0x00000001ff007807 */ /* 0x000fc80005000000 */
[----:B------:R-:W-:Y:S02]  /*8dc0*/  LOP3.LUT R12, R0, R12, R7, 0x96, !PT ;  /* 0x0000000c000c7212 */ /* 0x000fe400078e9607 */
[----:B------:R-:W-:Y:S01]  /*8dd0*/  PRMT R0, RZ, 0x7610, R0 ;  /* 0x00007610ff007816 */ /* 0x000fe20000000000 */
[----:B------:R-:W-:Y:S06]  /*8de0*/  @P1 BRA `(.L_x_178) ;  /* 0x00000004004c1947 */ /* 0x000fec0003800000 */
[----:B------:R-:W-:Y:S01]  /*8df0*/  ULDC.64 UR4, c[0x0][0x628] ;  /* 0x00018a0000047ab9 */ /* 0x000fe20000000a00 */
[----:B------:R-:W0:Y:S01]  /*8e00*/  S2R R15, SR_CTAID.X ;  /* 0x00000000000f7919 */ /* 0x000e220000002500 */
[----:B------:R-:W-:Y:S01]  /*8e10*/  ISETP.NE.U32.AND P1, PT, RZ, UR4, PT ;  /* 0x00000004ff007c0c */ /* 0x000fe2000bf25070 */
[----:B------:R-:W-:Y:S01]  /*8e20*/  ULDC UR7, c[0x0][0x630] ;  /* 0x00018c0000077ab9 */ /* 0x000fe20000000800 */
[----:B------:R-:W-:Y:S01]  /*8e30*/  IMAD.MOV.U32 R6, RZ, RZ, R2 ;  /* 0x000000ffff067224 */ /* 0x000fe200078e0002 */
[----:B------:R-:W1:Y:S01]  /*8e40*/  S2R R0, SR_CTAID.Y ;  /* 0x0000000000007919 */ /* 0x000e620000002600 */
[----:B------:R-:W-:Y:S01]  /*8e50*/  ISETP.NE.AND.EX P1, PT, RZ, UR5, PT, P1 ;  /* 0x00000005ff007c0c */ /* 0x000fe2000bf25310 */
[----:B------:R-:W-:-:S12]  /*8e60*/  IMAD.MOV.U32 R7, RZ, RZ, R3 ;  /* 0x000000ffff077224 */ /* 0x000fd800078e0003 */
[----:B------:R-:W-:Y:S05]  /*8e70*/  @!P1 BRA `(.L_x_179) ;  /* 0x0000000000289947 */ /* 0x000fea0003800000 */
[----:B------:R-:W-:Y:S02]  /*8e80*/  ULDC UR6, c[0x0][0x634] ;  /* 0x00018d0000067ab9 */ /* 0x000fe40000000800 */
[----:B------:R-:W-:-:S05]  /*8e90*/  IADD3 R11, P1, R2, UR6, RZ ;  /* 0x00000006020b7c10 */ /* 0x000fca000ff3e0ff */
[----:B------:R-:W-:-:S04]  /*8ea0*/  IMAD.X R19, RZ, RZ, R3, P1 ;  /* 0x000000ffff137224 */ /* 0x000fc800008e0603 */
[----:B------:R-:W-:-:S04]  /*8eb0*/  IMAD.WIDE.U32 R8, R19, UR4, RZ ;  /* 0x0000000413087c25 */ /* 0x000fc8000f8e00ff */
[----:B------:R-:W-:-:S04]  /*8ec0*/  IMAD.WIDE.U32 R8, P1, R11, UR5, R8 ;  /* 0x000000050b087c25 */ /* 0x000fc8000f820008 */
[----:B------:R-:W-:-:S04]  /*8ed0*/  IMAD.WIDE.U32 R10, R11, UR4, RZ ;  /* 0x000000040b0a7c25 */ /* 0x000fc8000f8e00ff */
[----:B------:R-:W-:Y:S01]  /*8ee0*/  IMAD.X R7, RZ, RZ, RZ, P1 ;  /* 0x000000ffff077224 */ /* 0x000fe200008e06ff */
[----:B------:R-:W-:Y:S01]  /*8ef0*/  IADD3 RZ, P1, R11, R8, RZ ;  /* 0x000000080bff7210 */ /* 0x000fe20007f3e0ff */
[----:B------:R-:W-:-:S04]  /*8f00*/  IMAD.MOV.U32 R6, RZ, RZ, R9 ;  /* 0x000000ffff067224 */ /* 0x000fc800078e0009 */
[----:B------:R-:W-:-:S08]  /*8f10*/  IMAD.WIDE.U32.X R6, R19, UR5, R6, P1 ;  /* 0x0000000513067c25 */ /* 0x000fd000088e0406 */
.L_x_179:
[--C-:B------:R-:W-:Y:S01]  /*8f20*/  SHF.R.U64 R10, R6, UR7, R7.reuse ;  /* 0x00000007060a7c19 */ /* 0x100fe20008001207 */
[----:B------:R-:W-:Y:S01]  /*8f30*/  ULDC.64 UR4, c[0x0][0x620] ;  /* 0x0001880000047ab9 */ /* 0x000fe20000000a00 */
[----:B------:R-:W-:Y:S01]  /*8f40*/  SHF.R.U32.HI R6, RZ, UR7, R7 ;  /* 0x00000007ff067c19 */ /* 0x000fe20008011607 */
[----:B------:R-:W2:Y:S01]  /*8f50*/  LDC R22, c[0x0][0x144] ;  /* 0x00005100ff167b82 */ /* 0x000ea20000000800 */
[----:B------:R-:W-:Y:S01]  /*8f60*/  IADD3 R9, P1, RZ, -R10, RZ ;  /* 0x8000000aff097210 */ /* 0x000fe20007f3e0ff */
[----:B------:R-:W-:Y:S01]  /*8f70*/  ULDC.64 UR8, c[0x0][0x640] ;  /* 0x0001900000087ab9 */ /* 0x000fe20000000a00 */
[----:B0-----:R-:W-:Y:S01]  /*8f80*/  I2FP.F32.U32 R11, R15 ;  /* 0x0000000f000b7245 */ /* 0x001fe20000201000 */
[----:B------:R-:W-:Y:S02]  /*8f90*/  ULDC UR6, c[0x0][0x608] ;  /* 0x0001820000067ab9 */ /* 0x000fe40000000800 */
[----:B------:R-:W-:Y:S01]  /*8fa0*/  IMAD.X R6, RZ, RZ, ~R6, P1 ;  /* 0x000000ffff067224 */ /* 0x000fe200008e0e06 */
[----:B------:R-:W-:Y:S01]  /*8fb0*/  ISETP.NE.U32.AND P1, PT, RZ, UR8, PT ;  /* 0x00000008ff007c0c */ /* 0x000fe2000bf25070 */
[----:B------:R-:W0:Y:S02]  /*8fc0*/  LDC R19, c[0x0][0x148] ;  /* 0x00005200ff137b82 */ /* 0x000e240000000800 */
[----:B------:R-:W-:Y:S01]  /*8fd0*/  IMAD R8, R6, UR4, RZ ;  /* 0x0000000406087c24 */ /* 0x000fe2000f8e02ff */
[----:B------:R-:W-:Y:S01]  /*8fe0*/  ISETP.NE.AND.EX P1, PT, RZ, UR9, PT, P1 ;  /* 0x00000009ff007c0c */ /* 0x000fe2000bf25310 */
[----:B------:R-:W-:Y:S01]  /*8ff0*/  IMAD.WIDE.U32 R6, R9, UR4, R2 ;  /* 0x0000000409067c25 */ /* 0x000fe2000f8e0002 */
[----:B------:R-:W-:-:S03]  /*9000*/  ULDC UR4, c[0x0][0x150] ;  /* 0x0000540000047ab9 */ /* 0x000fc60000000800 */
[----:B------:R-:W-:Y:S02]  /*9010*/  IMAD R9, R9, UR5, R8 ;  /* 0x0000000509097c24 */ /* 0x000fe4000f8e0208 */
[----:B------:R-:W-:Y:S01]  /*9020*/  FMUL R8, R11, UR4 ;  /* 0x000000040b087c20 */ /* 0x000fe20008400000 */
[----:B------:R-:W-:Y:S01]  /*9030*/  ULDC UR4, c[0x0][0x618] ;  /* 0x0001860000047ab9 */ /* 0x000fe20000000800 */
[----:B------:R-:W-:Y:S01]  /*9040*/  ULDC UR5, c[0x0][0x154] ;  /* 0x0000550000057ab9 */ /* 0x000fe20000000800 */
[----:B------:R-:W-:-:S03]  /*9050*/  IMAD.IADD R7, R7, 0x1, R9 ;  /* 0x0000000107077824 */ /* 0x000fc600078e0209 */
[----:B------:R-:W3:Y:S02]  /*9060*/  F2I.U32.TRUNC.NTZ R8, R8 ;  /* 0x0000000800087305 */ /* 0x000ee4000020f000 */
[----:B------:R-:W-:Y:S02]  /*9070*/  SHF.R.U64 R11, R6, UR4, R7 ;  /* 0x00000004060b7c19 */ /* 0x000fe40008001207 */
[----:B-1----:R-:W-:-:S05]  /*9080*/  I2FP.F32.U32 R6, R0 ;  /* 0x0000000000067245 */ /* 0x002fca0000201000 */
[----:B------:R-:W-:Y:S01]  /*9090*/  FMUL R21, R6, UR5 ;  /* 0x0000000506157c20 */ /* 0x000fe20008400000 */
[----:B------:R-:W-:Y:S01]  /*90a0*/  SHF.R.U32.HI R6, RZ, UR4, R7 ;  /* 0x00000004ff067c19 */ /* 0x000fe20008011607 */
[----:B------:R-:W-:-:S03]  /*90b0*/  ULDC UR4, c[0x0][0x658] ;  /* 0x0001960000047ab9 */ /* 0x000fc60000000800 */
[--C-:B------:R-:W-:Y:S01]  /*90c0*/  SHF.R.U64 R20, R11, UR6, R6.reuse ;  /* 0x000000060b147c19 */ /* 0x100fe20008001206 */
[----:B------:R-:W1:Y:S01]  /*90d0*/  F2I.U32.TRUNC.NTZ R21, R21 ;  /* 0x0000001500157305 */ /* 0x000e62000020f000 */
[----:B------:R-:W-:Y:S01]  /*90e0*/  SHF.R.U32.HI R7, RZ, UR6, R6 ;  /* 0x00000006ff077c19 */ /* 0x000fe20008011606 */
[----:B---3--:R-:W-:-:S03]  /*90f0*/  IMAD.MOV R8, RZ, RZ, -R8 ;  /* 0x000000ffff087224 */ /* 0x008fc600078e0a08 */
[----:B------:R-:W-:Y:S01]  /*9100*/  SHF.R.U64 R18, R20, UR4, R7 ;  /* 0x0000000414127c19 */ /* 0x000fe20008001207 */
[----:B--2---:R-:W-:Y:S01]  /*9110*/  IMAD R15, R22, R8, R15 ;  /* 0x00000008160f7224 */ /* 0x004fe200078e020f */
[----:B------:R-:W-:-:S03]  /*9120*/  SHF.R.U32.HI R23, RZ, UR4, R7 ;  /* 0x00000004ff177c19 */ /* 0x000fc60008011607 */
[----:B------:R-:W-:Y:S02]  /*9130*/  IMAD.MOV.U32 R6, RZ, RZ, R18 ;  /* 0x000000ffff067224 */ /* 0x000fe400078e0012 */
[----:B------:R-:W-:Y:S01]  /*9140*/  IMAD.MOV.U32 R7, RZ, RZ, R23 ;  /* 0x000000ffff077224 */ /* 0x000fe200078e0017 */
[----:B-1----:R-:W-:Y:S06]  /*9150*/  @!P1 BRA `(.L_x_180) ;  /* 0x0000000000289947 */ /* 0x002fec0003800000 */
[----:B------:R-:W-:Y:S02]  /*9160*/  ULDC UR4, c[0x0][0x64c] ;  /* 0x0001930000047ab9 */ /* 0x000fe40000000800 */
[----:B------:R-:W-:-:S05]  /*9170*/  IADD3 R7, P1, R18, UR4, RZ ;  /* 0x0000000412077c10 */ /* 0x000fca000ff3e0ff */
[----:B------:R-:W-:-:S04]  /*9180*/  IMAD.X R23, RZ, RZ, R23, P1 ;  /* 0x000000ffff177224 */ /* 0x000fc800008e0617 */
[----:B------:R-:W-:-:S04]  /*9190*/  IMAD.WIDE.U32 R8, R23, UR8, RZ ;  /* 0x0000000817087c25 */ /* 0x000fc8000f8e00ff */
[----:B------:R-:W-:-:S04]  /*91a0*/  IMAD.WIDE.U32 R8, P1, R7, UR9, R8 ;  /* 0x0000000907087c25 */ /* 0x000fc8000f820008 */
[----:B------:R-:W-:-:S04]  /*91b0*/  IMAD.WIDE.U32 R6, R7, UR8, RZ ;  /* 0x0000000807067c25 */ /* 0x000fc8000f8e00ff */
[----:B------:R-:W-:Y:S01]  /*91c0*/  IMAD.MOV.U32 R6, RZ, RZ, R9 ;  /* 0x000000ffff067224 */ /* 0x000fe200078e0009 */
[----:B------:R-:W-:Y:S01]  /*91d0*/  IADD3 RZ, P2, R7, R8, RZ ;  /* 0x0000000807ff7210 */ /* 0x000fe20007f5e0ff */
[----:B------:R-:W-:-:S04]  /*91e0*/  IMAD.X R7, RZ, RZ, RZ, P1 ;  /* 0x000000ffff077224 */ /* 0x000fc800008e06ff */
[----:B------:R-:W-:-:S08]  /*91f0*/  IMAD.WIDE.U32.X R6, R23, UR9, R6, P2 ;  /* 0x0000000917067c25 */ /* 0x000fd000090e0406 */
.L_x_180:
[----:B------:R-:W-:Y:S01]  /*9200*/  ULDC UR4, c[0x0][0x648] ;  /* 0x0001920000047ab9 */ /* 0x000fe20000000800 */
[----:B------:R-:W-:Y:S01]  /*9210*/  LOP3.LUT R20, R20, UR17, RZ, 0xc0, !PT ;  /* 0x0000001114147c12 */ /* 0x000fe2000f8ec0ff */
[----:B------:R-:W-:Y:S01]  /*9220*/  IMAD.MOV R21, RZ, RZ, -R21 ;  /* 0x000000ffff157224 */ /* 0x000fe200078e0a15 */
[----:B------:R-:W-:Y:S01]  /*9230*/  SHF.R.U64 R7, R6, UR4, R7 ;  /* 0x0000000406077c19 */ /* 0x000fe20008001207 */
[----:B------:R-:W-:Y:S01]  /*9240*/  ULDC UR4, c[0x0][0x638] ;  /* 0x00018e0000047ab9 */ /* 0x000fe20000000800 */
[----:B------:R-:W-:Y:S01]  /*9250*/  ULDC UR5, c[0x0][0x610] ;  /* 0x0001840000057ab9 */ /* 0x000fe20000000800 */
[----:B0-----:R-:W-:Y:S02]  /*9260*/  @P3 IMAD R15, R19, R21, R0 ;  /* 0x00000015130f3224 */ /* 0x001fe400078e0200 */
[----:B------:R-:W-:Y:S02]  /*9270*/  IMAD.MOV R9, RZ, RZ, -R7 ;  /* 0x000000ffff097224 */ /* 0x000fe400078e0a07 */
[----:B------:R-:W-:Y:S01]  /*9280*/  IMAD R20, R7, UR18, R20 ;  /* 0x0000001207147c24 */ /* 0x000fe2000f8e0214 */
[----:B------:R-:W-:Y:S01]  /*9290*/  LOP3.LUT R7, R11, UR16, RZ, 0xc0, !PT ;  /* 0x000000100b077c12 */ /* 0x000fe2000f8ec0ff */
[----:B------:R-:W-:Y:S01]  /*92a0*/  IMAD R18, R9, UR4, R18 ;  /* 0x0000000409127c24 */ /* 0x000fe2000f8e0212 */
[----:B------:R-:W-:Y:S01]  /*92b0*/  ULDC UR4, c[0x0][0x600] ;  /* 0x0001800000047ab9 */ /* 0x000fe20000000800 */
[----:B------:R-:W-:-:S02]  /*92c0*/  IMAD R11, R20, UR5, R15 ;  /* 0x00000005140b7c24 */ /* 0x000fc4000f8e020f */
[----:B------:R-:W-:Y:S02]  /*92d0*/  IMAD R18, R18, UR4, R7 ;  /* 0x0000000412127c24 */ /* 0x000fe4000f8e0207 */
[----:B------:R-:W-:Y:S02]  /*92e0*/  IMAD.MOV.U32 R0, RZ, RZ, 0x1 ;  /* 0x00000001ff007424 */ /* 0x000fe400078e00ff */
[----:B------:R-:W-:Y:S01]  /*92f0*/  IMAD.MOV.U32 R6, RZ, RZ, R10 ;  /* 0x000000ffff067224 */ /* 0x000fe200078e000a */
[----:B------:R-:W-:Y:S02]  /*9300*/  SEL R15, R18, R11, !P3 ;  /* 0x0000000b120f7207 */ /* 0x000fe40005800000 */
[----:B------:R-:W-:-:S07]  /*9310*/  SEL R11, R11, R18, !P3 ;  /* 0x000000120b0b7207 */ /* 0x000fce0005800000 */
.L_x_178:
[----:B------:R-:W-:Y:S05]  /*9320*/  BSYNC B1 ;  /* 0x0000000000017941 */ /* 0x000fea0003800000 */
.L_x_177:
[----:B------:R-:W-:-:S13]  /*9330*/  LOP3.LUT P1, RZ, R0, 0xff, RZ, 0xc0, !PT ;  /* 0x000000ff00ff7812 */ /* 0x000fda000782c0ff */
[----:B------:R-:W-:Y:S05]  /*9340*/  @P1 BRA `(.L_x_181) ;  /* 0xfffffff400481947 */ /* 0x000fea000383ffff */
[----:B------:R-:W-:Y:S05]  /*9350*/  BSYNC B0 ;  /* 0x0000000000007941 */ /* 0x000fea0003800000 */
.L_x_169:
[----:B------:R-:W-:-:S03]  /*9360*/  UMOV UR4, 0xffffffff ;  /* 0xffffffff00047882 */ /* 0x000fc60000000000 */
[----:B------:R-:W-:Y:S05]  /*9370*/  BRA.DIV UR4, `(.L_x_182) ;  /* 0x00000006041c7947 */ /* 0x000fea000b800000 */
[----:B------:R-:W-:-:S13]  /*9380*/  ELECT P0, URZ, PT ;  /* 0x00000000003f782f */ /* 0x000fda0003800000 */
.L_x_196:
[----:B------:R-:W-:Y:S04]  /*9390*/  BSSY B0, `(.L_x_183) ;  /* 0x000002b000007945 */ /* 0x000fe80003800000 */
[----:B------:R-:W-:Y:S05]  /*93a0*/  @!P0 BRA `(.L_x_184) ;  /* 0x0000000000a48947 */ /* 0x000fea0003800000 */
[----:B------:R-:W-:-:S04]  /*93b0*/  LOP3.LUT R4, R4, 0x2, RZ, 0xfc, !PT ;  /* 0x0000000204047812 */ /* 0x000fc800078efcff */
[----:B------:R-:W-:-:S13]  /*93c0*/  ISETP.NE.AND P0, PT, R4, 0x3, PT ;  /* 0x000000030400780c */ /* 0x000fda0003f05270 */
[----:B------:R-:W-:Y:S05]  /*93d0*/  @!P0 BRA `(.L_x_185) ;  /* 0x0000000000048947 */ /* 0x000fea0003800000 */
[----:B------:R-:W-:Y:S01]  /*93e0*/  BPT.TRAP 0x1 ;  /* 0x000000040000795c */ /* 0x000fe20000300000 */
.L_x_185:
[----:B------:R-:W0:Y:S01]  /*93f0*/  S2R R3, SR_CgaCtaId ;  /* 0x0000000000037919 */ /* 0x000e220000008800 */
[----:B------:R-:W-:Y:S02]  /*9400*/  MOV R0, 0x400 ;  /* 0x0000040000007802 */ /* 0x000fe40000000f00 */
[----:B------:R-:W-:Y:S02]  /*9410*/  SHF.L.U32 R2, R12, 0x1f, RZ ;  /* 0x0000001f0c027819 */ /* 0x000fe400000006ff */
[----:B0-----:R-:W-:-:S05]  /*9420*/  LEA R0, R3, R0, 0x18 ;  /* 0x0000000003007211 */ /* 0x001fca00078ec0ff */
[----:B------:R-:W-:-:S04]  /*9430*/  VIADD R0, R0, 0x20 ;  /* 0x0000002000007836 */ /* 0x000fc80000000000 */
[C---:B------:R-:W-:Y:S02]  /*9440*/  IMAD R7, R5.reuse, 0x8, R0 ;  /* 0x0000000805077824 */ /* 0x040fe400078e0200 */
[----:B------:R-:W-:Y:S02]  /*9450*/  VIADD R5, R5, 0x1 ;  /* 0x0000000105057836 */ /* 0x000fe40000000000 */
[----:B------:R-:W0:Y:S03]  /*9460*/  SYNCS.PHASECHK.TRANS64.TRYWAIT P0, [R7+URZ], R2 ;  /* 0x00000002070075a7 */ /* 0x000e26000800017f */
[----:B------:R-:W-:-:S04]  /*9470*/  ISETP.NE.AND P1, PT, R5, 0x4, PT ;  /* 0x000000040500780c */ /* 0x000fc80003f25270 */
[----:B------:R-:W-:Y:S02]  /*9480*/  SEL R3, RZ, 0x1, P1 ;  /* 0x00000001ff037807 */ /* 0x000fe40000800000 */
[----:B------:R-:W-:Y:S02]  /*9490*/  SEL R5, R5, RZ, P1 ;  /* 0x000000ff05057207 */ /* 0x000fe40000800000 */
[----:B------:R-:W-:-:S03]  /*94a0*/  LOP3.LUT R12, R12, R3, RZ, 0x3c, !PT ;  /* 0x000000030c0c7212 */ /* 0x000fc600078e3cff */
[----:B------:R-:W-:Y:S01]  /*94b0*/  IMAD R9, R5, 0x8, R0 ;  /* 0x0000000805097824 */ /* 0x000fe200078e0200 */
[----:B------:R-:W-:Y:S01]  /*94c0*/  SHF.L.U32 R4, R12, 0x1f, RZ ;  /* 0x0000001f0c047819 */ /* 0x000fe200000006ff */
[----:B0-----:R-:W-:Y:S06]  /*94d0*/  @!P0 BRA `(.L_x_186) ;  /* 0x0000000000e88947 */ /* 0x001fec0003800000 */
.L_x_197:
[----:B------:R-:W1:Y:S01]  /*94e0*/  SYNCS.PHASECHK.TRANS64.TRYWAIT P0, [R9+URZ], R4 ;  /* 0x00000004090075a7 */ /* 0x000e62000800017f */
[----:B0-----:R-:W-:-:S05]  /*94f0*/  VIADD R2, R5, 0x1 ;  /* 0x0000000105027836 */ /* 0x001fca0000000000 */
[----:B------:R-:W-:-:S04]  /*9500*/  ISETP.NE.AND P1, PT, R2, 0x4, PT ;  /* 0x000000040200780c */ /* 0x000fc80003f25270 */
[----:B------:R-:W-:Y:S02]  /*9510*/  SEL R3, RZ, 0x1, P1 ;  /* 0x00000001ff037807 */ /* 0x000fe40000800000 */
[----:B------:R-:W-:Y:S02]  /*9520*/  SEL R7, R2, RZ, P1 ;  /* 0x000000ff02077207 */ /* 0x000fe40000800000 */
[----:B------:R-:W-:-:S03]  /*9530*/  LOP3.LUT R11, R12, R3, RZ, 0x3c, !PT ;  /* 0x000000030c0b7212 */ /* 0x000fc600078e3cff */
[----:B------:R-:W-:Y:S01]  /*9540*/  IMAD R6, R7, 0x8, R0 ;  /* 0x0000000807067824 */ /* 0x000fe200078e0200 */
[----:B------:R-:W-:Y:S01]  /*9550*/  SHF.L.U32 R5, R11, 0x1f, RZ ;  /* 0x0000001f0b057819 */ /* 0x000fe200000006ff */
[----:B-1----:R-:W-:Y:S06]  /*9560*/  @!P0 BRA `(.L_x_187) ;  /* 0x0000000000d88947 */ /* 0x002fec0003800000 */
.L_x_198:
[----:B------:R-:W1:Y:S01]  /*9570*/  SYNCS.PHASECHK.TRANS64.TRYWAIT P0, [R6+URZ], R5 ;  /* 0x00000005060075a7 */ /* 0x000e62000800017f */
[----:B------:R-:W-:-:S05]  /*9580*/  VIADD R2, R7, 0x1 ;  /* 0x0000000107027836 */ /* 0x000fca0000000000 */
[----:B------:R-:W-:-:S04]  /*9590*/  ISETP.NE.AND P1, PT, R2, 0x4, PT ;  /* 0x000000040200780c */ /* 0x000fc80003f25270 */
[----:B0-----:R-:W-:Y:S02]  /*95a0*/  SEL R4, RZ, 0x1, P1 ;  /* 0x00000001ff047807 */ /* 0x001fe40000800000 */
[----:B------:R-:W-:Y:S02]  /*95b0*/  SEL R3, R2, RZ, P1 ;  /* 0x000000ff02037207 */ /* 0x000fe40000800000 */
[----:B------:R-:W-:Y:S01]  /*95c0*/  LOP3.LUT R4, R11, R4, RZ, 0x3c, !PT ;  /* 0x000000040b047212 */ /* 0x000fe200078e3cff */
[----:B-1----:R-:W-:Y:S06]  /*95d0*/  @!P0 BRA `(.L_x_188) ;  /* 0x0000000000d08947 */ /* 0x002fec0003800000 */
.L_x_199:
[----:B------:R-:W-:Y:S01]  /*95e0*/  IMAD R3, R3, 0x8, R0 ;  /* 0x0000000803037824 */ /* 0x000fe200078e0200 */
[----:B------:R-:W-:-:S07]  /*95f0*/  SHF.L.U32 R0, R4, 0x1f, RZ ;  /* 0x0000001f04007819 */ /* 0x000fce00000006ff */
.L_x_189:
[----:B-1----:R1:W2:Y:S02]  /*9600*/  SYNCS.PHASECHK.TRANS64.TRYWAIT P0, [R3+URZ], R0 ;  /* 0x00000000030075a7 */ /* 0x0022a4000800017f */
[----:B--2---:R-:W-:Y:S05]  /*9610*/  @!P0 NANOSLEEP.SYNCS 0x989680 ;  /* 0x009896800000895d */ /* 0x004fea0003900000 */
[----:B------:R-:W2:Y:S02]  /*9620*/  @!P0 SYNCS.PHASECHK.TRANS64 P0, [R3+URZ], R0 ;  /* 0x00000000030085a7 */ /* 0x000ea4000800007f */
[----:B--2---:R-:W-:Y:S05]  /*9630*/  @!P0 BRA `(.L_x_189) ;  /* 0xfffffffc00f08947 */ /* 0x004fea000383ffff */
.L_x_184:
[----:B------:R-:W-:Y:S05]  /*9640*/  BSYNC B0 ;  /* 0x0000000000007941 */ /* 0x000fea0003800000 */
.L_x_183:
[----:B------:R-:W-:Y:S05]  /*9650*/  EXIT ;  /* 0x000000000000794d */ /* 0x000fea0003800000 */
.L_x_17:
[----:B-1----:R-:W-:-:S04]  /*9660*/  IMAD.U32 R11, RZ, RZ, UR6 ;  /* 0x00000006ff0b7e24 */ /* 0x002fc8000f8e00ff */
[----:B------:R1:W4:Y:S03]  /*9670*/  SYNCS.PHASECHK.TRANS64.TRYWAIT P0, [R11+URZ], R10 ;  /* 0x0000000a0b0075a7 */ /* 0x000326000800017f */
[----:B----4-:R-:W-:Y:S05]  /*9680*/  @!P0 NANOSLEEP.SYNCS 0x989680 ;  /* 0x009896800000895d */ /* 0x010fea0003900000 */
[----:B------:R-:W4:Y:S02]  /*9690*/  @!P0 SYNCS.PHASECHK.TRANS64 P0, [R11+URZ], R10 ;  /* 0x0000000a0b0085a7 */ /* 0x000f24000800007f */
[----:B----4-:R-:W-:Y:S05]  /*96a0*/  @!P0 BRA `(.L_x_17) ;  /* 0xfffffffc00ec8947 */ /* 0x010fea000383ffff */
[----:B------:R-:W-:Y:S05]  /*96b0*/  BRA `(.L_x_16) ;  /* 0xffffff7c00a47947 */ /* 0x000fea000383ffff */
.L_x_23:
[----:B-1----:R-:W-:-:S04]  /*96c0*/  IMAD.U32 R12, RZ, RZ, UR14 ;  /* 0x0000000eff0c7e24 */ /* 0x002fc8000f8e00ff */
[----:B------:R1:W4:Y:S03]  /*96d0*/  SYNCS.PHASECHK.TRANS64.TRYWAIT P0, [R12+URZ], R11 ;  /* 0x0000000b0c0075a7 */ /* 0x000326000800017f */
[----:B----4-:R-:W-:Y:S05]  /*96e0*/  @!P0 NANOSLEEP.SYNCS 0x989680 ;  /* 0x009896800000895d */ /* 0x010fea0003900000 */
[----:B------:R-:W4:Y:S02]  /*96f0*/  @!P0 SYNCS.PHASECHK.TRANS64 P0, [R12+URZ], R11 ;  /* 0x0000000b0c0085a7 */ /* 0x000f24000800007f */
[----:B----4-:R-:W-:Y:S05]  /*9700*/  @!P0 BRA `(.L_x_23) ;  /* 0xfffffffc00ec8947 */ /* 0x010fea000383ffff */
[----:B------:R-:W-:Y:S05]  /*9710*/  BRA `(.L_x_22) ;  /* 0xffffff8800587947 */ /* 0x000fea000383ffff */
.L_x_170:
[----:B------:R-:W-:Y:S01]  /*9720*/  BSSY B1, `(.L_x_190) ;  /* 0x0000006000017945 */ /* 0x000fe20003800000 */
[----:B------:R-:W-:-:S07]  /*9730*/  IMAD.MOV.U32 R0, RZ, RZ, -0x1 ;  /* 0xffffffffff007424 */ /* 0x000fce00078e00ff */
[----:B------:R-:W-:Y:S05]  /*9740*/  WARPSYNC.COLLECTIVE R0, `(.L_x_191) ;  /* 0x00000000000c7348 */ /* 0x000fea0003c00000 */
[----:B------:R-:W-:Y:S02]  /*9750*/  ELECT P1, UR62, PT ;  /* 0x00000000003e782f */ /* 0x000fe40003820000 */
[----:B------:R-:W-:Y:S01]  /*9760*/  MOV R0, UR62 ;  /* 0x0000003e00007c02 */ /* 0x000fe20008000f00 */
[----:B------:R-:W-:Y:S10]  /*9770*/  ENDCOLLECTIVE ;  /* 0x000000000000791b */ /* 0x000ff40003800000 */
.L_x_191:
[----:B------:R-:W-:Y:S05]  /*9780*/  BSYNC B1 ;  /* 0x0000000000017941 */ /* 0x000fea0003800000 */
.L_x_190:
[----:B------:R-:W-:Y:S05]  /*9790*/  BRA `(.L_x_192) ;  /* 0xfffffff000407947 */ /* 0x000fea000383ffff */
.L_x_173:
[----:B-1----:R1:W2:Y:S02]  /*97a0*/  SYNCS.PHASECHK.TRANS64.TRYWAIT P1, [R18+URZ+0x20], R9 ;  /* 0x00002009120075a7 */ /* 0x0022a4000802017f */
[----:B--2---:R-:W-:Y:S05]  /*97b0*/  @!P1 NANOSLEEP.SYNCS 0x989680 ;  /* 0x009896800000995d */ /* 0x004fea0003900000 */
[----:B------:R-:W2:Y:S02]  /*97c0*/  @!P1 SYNCS.PHASECHK.TRANS64 P1, [R18+URZ+0x20], R9 ;  /* 0x00002009120095a7 */ /* 0x000ea4000802007f */
[----:B--2---:R-:W-:Y:S05]  /*97d0*/  @!P1 BRA `(.L_x_173) ;  /* 0xfffffffc00f09947 */ /* 0x004fea000383ffff */
[----:B------:R-:W-:Y:S05]  /*97e0*/  BRA `(.L_x_193) ;  /* 0xfffffff000747947 */ /* 0x000fea000383ffff */
.L_x_182:
[----:B------:R-:W-:Y:S01]  /*97f0*/  BSSY B0, `(.L_x_194) ;  /* 0x0000006000007945 */ /* 0x000fe20003800000 */
[----:B------:R-:W-:-:S07]  /*9800*/  IMAD.MOV.U32 R0, RZ, RZ, -0x1 ;  /* 0xffffffffff007424 */ /* 0x000fce00078e00ff */
[----:B------:R-:W-:Y:S05]  /*9810*/  WARPSYNC.COLLECTIVE R0, `(.L_x_195) ;  /* 0x00000000000c7348 */ /* 0x000fea0003c00000 */
[----:B------:R-:W-:Y:S02]  /*9820*/  ELECT P1, UR62, PT ;  /* 0x00000000003e782f */ /* 0x000fe40003820000 */
[----:B------:R-:W-:Y:S01]  /*9830*/  MOV R0, UR62 ;  /* 0x0000003e00007c02 */ /* 0x000fe20008000f00 */
[----:B------:R-:W-:Y:S10]  /*9840*/  ENDCOLLECTIVE ;  /* 0x000000000000791b */ /* 0x000ff40003800000 */
.L_x_195:
[----:B------:R-:W-:Y:S05]  /*9850*/  BSYNC B0 ;  /* 0x0000000000007941 */ /* 0x000fea0003800000 */
.L_x_194:
[----:B------:R-:W-:Y:S01]  /*9860*/  PLOP3.LUT P0, PT, P1, PT, PT, 0x80, 0x0 ;  /* 0x000000000000781c */ /* 0x000fe20000f0f070 */
[----:B------:R-:W-:-:S12]  /*9870*/  BRA `(.L_x_196) ;  /* 0xfffffff800c47947 */ /* 0x000fd8000383ffff */
.L_x_186:
[----:B0-----:R0:W1:Y:S02]  /*9880*/  SYNCS.PHASECHK.TRANS64.TRYWAIT P0, [R7+URZ], R2 ;  /* 0x00000002070075a7 */ /* 0x001064000800017f */
[----:B-1----:R-:W-:Y:S05]  /*9890*/  @!P0 NANOSLEEP.SYNCS 0x989680 ;  /* 0x009896800000895d */ /* 0x002fea0003900000 */
[----:B------:R-:W1:Y:S02]  /*98a0*/  @!P0 SYNCS.PHASECHK.TRANS64 P0, [R7+URZ], R2 ;  /* 0x00000002070085a7 */ /* 0x000e64000800007f */
[----:B-1----:R-:W-:Y:S05]  /*98b0*/  @!P0 BRA `(.L_x_186) ;  /* 0xfffffffc00f08947 */ /* 0x002fea000383ffff */
[----:B------:R-:W-:Y:S05]  /*98c0*/  BRA `(.L_x_197) ;  /* 0xfffffffc00047947 */ /* 0x000fea000383ffff */
.L_x_187:
[----:B0-----:R0:W1:Y:S02]  /*98d0*/  SYNCS.PHASECHK.TRANS64.TRYWAIT P0, [R9+URZ], R4 ;  /* 0x00000004090075a7 */ /* 0x001064000800017f */
[----:B-1----:R-:W-:Y:S05]  /*98e0*/  @!P0 NANOSLEEP.SYNCS 0x989680 ;  /* 0x009896800000895d */ /* 0x002fea0003900000 */
[----:B------:R-:W1:Y:S02]  /*98f0*/  @!P0 SYNCS.PHASECHK.TRANS64 P0, [R9+URZ], R4 ;  /* 0x00000004090085a7 */ /* 0x000e64000800007f */
[----:B-1----:R-:W-:Y:S05]  /*9900*/  @!P0 BRA `(.L_x_187) ;  /* 0xfffffffc00f08947 */ /* 0x002fea000383ffff */
[----:B------:R-:W-:Y:S05]  /*9910*/  BRA `(.L_x_198) ;  /* 0xfffffffc00147947 */ /* 0x000fea000383ffff */
.L_x_188:
[----:B0-----:R0:W1:Y:S02]  /*9920*/  SYNCS.PHASECHK.TRANS64.TRYWAIT P0, [R6+URZ], R5 ;  /* 0x00000005060075a7 */ /* 0x001064000800017f */
[----:B-1----:R-:W-:Y:S05]  /*9930*/  @!P0 NANOSLEEP.SYNCS 0x989680 ;  /* 0x009896800000895d */ /* 0x002fea0003900000 */
[----:B------:R-:W1:Y:S02]  /*9940*/  @!P0 SYNCS.PHASECHK.TRANS64 P0, [R6+URZ], R5 ;  /* 0x00000005060085a7 */ /* 0x000e64000800007f */
[----:B-1----:R-:W-:Y:S05]  /*9950*/  @!P0 BRA `(.L_x_188) ;  /* 0xfffffffc00f08947 */ /* 0x002fea000383ffff */
[----:B------:R-:W-:Y:S05]  /*9960*/  BRA `(.L_x_199) ;  /* 0xfffffffc001c7947 */ /* 0x000fea000383ffff */
.L_x_200:
[----:B------:R-:W-:-:S00]  /*9970*/  BRA `(.L_x_200) ;  /* 0xfffffffc00fc7947 */ /* 0x000fc0000383ffff */
[----:B------:R-:W-:-:S00]  /*9980*/  NOP ;  /* 0x0000000000007918 */ /* 0x000fc00000000000 */
[----:B------:R-:W-:-:S00]  /*9990*/  NOP ;  /* 0x0000000000007918 */ /* 0x000fc00000000000 */
[----:B------:R-:W-:-:S00]  /*99a0*/  NOP ;  /* 0x0000000000007918 */ /* 0x000fc00000000000 */
[----:B------:R-:W-:-:S00]  /*99b0*/  NOP ;  /* 0x0000000000007918 */ /* 0x000fc00000000000 */
[----:B------:R-:W-:-:S00]  /*99c0*/  NOP ;  /* 0x0000000000007918 */ /* 0x000fc00000000000 */
[----:B------:R-:W-:-:S00]  /*99d0*/  NOP ;  /* 0x0000000000007918 */ /* 0x000fc00000000000 */
[----:B------:R-:W-:-:S00]  /*99e0*/  NOP ;  /* 0x0000000000007918 */ /* 0x000fc00000000000 */
[----:B------:R-:W-:-:S00]  /*99f0*/  NOP ;  /* 0x0000000000007918 */ /* 0x000fc00000000000 */
.L_x_201:


//--------------------- .nv.shared._ZN7cutlass13device_kernelINS_4gemm6kernel13GemmUniversalIN4cute5tupleIJiiiiEEENS1_10collective13CollectiveMmaINS1_37MainloopSm90TmaGmmaWarpSpecializedFP8ILi4ENS5_IJNS4_1CILi1EEESB_SB_EEENS1_35KernelTmaWarpSpecializedCooperativeEEENS5_IJNSA_ILi256EEENSA_ILi64EEENSA_ILi128EEEEEENS_12float_e4m3_tENS5_IJlSB_lEEESJ_SK_NS4_8TiledMMAINS4_8MMA_AtomIJNS4_4SM904GMMA30MMA_64x64x32_F32E4M3E4M3_SS_TNILNSO_7ScaleInE1ELSQ_1EEEEEENS4_6LayoutINS5_IJNSA_ILi2EEESB_SB_EEENS5_IJSB_NSA_ILi0EEESW_EEEEENS5_IJNS4_10UnderscoreESZ_SZ_EEEEENS4_13SM90_TMA_LOADENS4_14ComposedLayoutINS4_7SwizzleILi3ELi4ELi3EEENS4_18smem_ptr_flag_bitsILi8EEENST_INS5_IJNSA_ILi8EEESH_EEENS5_IJSH_SB_EEEEEEEvNS4_8identityES12_S1C_vS1D_EENS_8epilogue10collective6detail29Sm90TmaWarpSpecializedAdapterINS1G_15DefaultEpilogueISJ_SK_SK_NS1F_6thread17LinearCombinationISJ_Li1EffLNS1K_9ScaleType4KindE0ELNS_15FloatRoundStyleE2ESJ_EENS1_15EpilogueDefaultEEEEEvvEEEEvNT_6ParamsE --------------------------
	.section	.nv.shared._ZN7cutlass13device_kernelINS_4gemm6kernel13GemmUniversalIN4cute5tupleIJiiiiEEENS1_10collective13CollectiveMmaINS1_37MainloopSm90TmaGmmaWarpSpecializedFP8ILi4ENS5_IJNS4_1CILi1EEESB_SB_EEENS1_35KernelTmaWarpSpecializedCooperativeEEENS5_IJNSA_ILi256EEENSA_ILi64EEENSA_ILi128EEEEEENS_12float_e4m3_tENS5_IJlSB_lEEESJ_SK_NS4_8TiledMMAINS4_8MMA_AtomIJNS4_4SM904GMMA30MMA_64x64x32_F32E4M3E4M3_SS_TNILNSO_7ScaleInE1ELSQ_1EEEEEENS4_6LayoutINS5_IJNSA_ILi2EEESB_SB_EEENS5_IJSB_NSA_ILi0EEESW_EEEEENS5_IJNS4_10UnderscoreESZ_SZ_EEEEENS4_13SM90_TMA_LOADENS4_14ComposedLayoutINS4_7SwizzleILi3ELi4ELi3EEENS4_18smem_ptr_flag_bitsILi8EEENST_INS5_IJNSA_ILi8EEESH_EEENS5_IJSH_SB_EEEEEEEvNS4_8identityES12_S1C_vS1D_EENS_8epilogue10collective6detail29Sm90TmaWarpSpecializedAdapterINS1G_15DefaultEpilogueISJ_SK_SK_NS1F_6thread17LinearCombinationISJ_Li1EffLNS1K_9ScaleType4KindE0ELNS_15FloatRoundStyleE2ESJ_EENS1_15EpilogueDefaultEEEEEvvEEEEvNT_6ParamsE,"aw",@nobits
	.sectionflags	@""
	.align	16
	.zero		1024


//--------------------- .nv.shared.reserved.0     --------------------------
	.section	.nv.shared.reserved.0,"aw",@nobits
	.weak		__nv_reservedSMEM_offset_0_alias
	.size		__nv_reservedSMEM_offset_0_alias, 0, 0
	.other		__nv_reservedSMEM_offset_0_alias,@"STO_CUDA_RESERVED_SHARED STV_DEFAULT"
__nv_reservedSMEM_offset_0_alias:
	.zero		0


//--------------------- .nv.global                --------------------------
	.section	.nv.global,"aw",@nobits
.nv.global:
	.type		_ZN39_INTERNAL_bc4768d5_4_k_cu_3fe5fcfd_45394cute1_E,@object
	.size		_ZN39_INTERNAL_bc4768d5_4_k_cu_3fe5fcfd_45394cute1_E,(_ZN39_INTERNAL_bc4768d5_4_k_cu_3fe5fcfd_45394cuda3std3__45__cpo6cbeginE - _ZN39_INTERNAL_bc4768d5_4_k_cu_3fe5fcfd_45394cute1_E)
_ZN39_INTERNAL_bc4768d5_4_k_cu_3fe5fcfd_45394cute1_E:
	.zero		1
	.type		_ZN39_INTERNAL_bc4768d5_4_k_cu_3fe5fcfd_45394cuda3std3__45__cpo6cbeginE,@object
	.size		_ZN39_INTERNAL_bc4768d5_4_k_cu_3fe5fcfd_45394cuda3std3__45__cpo6cbeginE,(_ZN39_INTERNAL_bc4768d5_4_k_cu_3fe5fcfd_45394cuda3std3__48in_placeE - _ZN39_INTERNAL_bc4768d5_4_k_cu_3fe5fcfd_45394cuda3std3__45__cpo6cbeginE)
_ZN39_INTERNAL_bc4768d5_4_k_cu_3fe5fcfd_45394cuda3std3__45__cpo6cbeginE:
	.zero		1
	.type		_ZN39_INTERNAL_bc4768d5_4_k_cu_3fe5fcfd_45394cuda3std3__48in_placeE,@object
	.size		_ZN39_INTERNAL_bc4768d5_4_k_cu_3fe5fcfd_45394cuda3std3__48in_placeE,(_ZN39_INTERNAL_bc4768d5_4_k_cu_3fe5fcfd_45394cuda3std6ranges3__45__cpo9iter_moveE - _ZN39_INTERNAL_bc4768d5_4_k_cu_3fe5fcfd_45394cuda3std3__48in_placeE)
_ZN39_INTERNAL_bc4768d5_4_k_cu_3fe5fcfd_45394cuda3std3__48in_placeE:
	.zero		1
	.type		_ZN39_INTERNAL_bc4768d5_4_k_cu_3fe5fcfd_45394cuda3std6ranges3__45__cpo9iter_moveE,@object
	.size		_ZN39_INTERNAL_bc4768d5_4_k_cu_3fe5fcfd_45394cuda3std6ranges3__45__cpo9iter_moveE,(_ZN39_INTERNAL_bc4768d5_4_k_cu_3fe5fcfd_45394cuda3std3__45__cpo5beginE - _ZN39_INTERNAL_bc4768d5_4_k_cu_3fe5fcfd_45394cuda3std6ranges3__45__cpo9iter_moveE)
_ZN39_INTERNAL_bc4768d5_4_k_cu_3fe5fcfd_45394cuda3std6ranges3__45__cpo9iter_moveE:
	.zero		1
	.type		_ZN39_INTERNAL_bc4768d5_4_k_cu_3fe5fcfd_45394cuda3std3__45__cpo5beginE,@object
	.size		_ZN39_INTERNAL_bc4768d5_4_k_cu_3fe5fcfd_45394cuda3std3__45__cpo5beginE,(_ZN39_INTERNAL_bc4768d5_4_k_cu_3fe5fcfd_45394cuda3std3__441_GLOBAL__N__bc4768d5_4_k_cu_3fe5fcfd_45396ignoreE - _ZN39_INTERNAL_bc4768d5_4_k_cu_3fe5fcfd_45394cuda3std3__45__cpo5beginE)
_ZN39_INTERNAL_bc4768d5_4_k_cu_3fe5fcfd_45394cuda3std3__45__cpo5beginE:
	.zero		1
	.type		_ZN39_INTERNAL_bc4768d5_4_k_cu_3fe5fcfd_45394cuda3std3__441_GLOBAL__N__bc4768d5_4_k_cu_3fe5fcfd_45396ignoreE,@object
	.size		_ZN39_INTERNAL_bc4768d5_4_k_cu_3fe5fcfd_45394cuda3std3__441_GLOBAL__N__bc4768d5_4_k_cu_3fe5fcfd_45396ignoreE,(_ZN39_INTERNAL_bc4768d5_4_k_cu_3fe5fcfd_45394cute7productE - _ZN39_INTERNAL_bc4768d5_4_k_cu_3fe5fcfd_45394cuda3std3__441_GLOBAL__N__bc4768d5_4_k_cu_3fe5fcfd_45396ignoreE)
_ZN39_INTERNAL_bc4768d5_4_k_cu_3fe5fcfd_45394cuda3std3__441_GLOBAL__N__bc4768d5_4_k_cu_3fe5fcfd_45396ignoreE:
	.zero		1
	.type		_ZN39_INTERNAL_bc4768d5_4_k_cu_3fe5fcfd_45394cute7productE,@object
	.size		_ZN39_INTERNAL_bc4768d5_4_k_cu_3fe5fcfd_45394cute7productE,(_ZN39_INTERNAL_bc4768d5_4_k_cu_3fe5fcfd_45394cuda3std3__45__cpo3endE - _ZN39_INTERNAL_bc4768d5_4_k_cu_3fe5fcfd_45394cute7productE)
_ZN39_INTERNAL_bc4768d5_4_k_cu_3fe5fcfd_45394cute7productE:
	.zero		1
	.type		_ZN39_INTERNAL_bc4768d5_4_k_cu_3fe5fcfd_45394cuda3std3__45__cpo3endE,@object
	.size		_ZN39_INTERNAL_bc4768d5_4_k_cu_3fe5fcfd_45394cuda3std3__45__cpo3endE,(_ZN39_INTERNAL_bc4768d5_4_k_cu_3fe5fcfd_45394cuda3std3__419piecewise_constructE - _ZN39_INTERNAL_bc4768d5_4_k_cu_3fe5fcfd_45394cuda3std3__45__cpo3endE)
_ZN39_INTERNAL_bc4768d5_4_k_cu_3fe5fcfd_45394cuda3std3__45__cpo3endE:
	.zero		1
	.type		_ZN39_INTERNAL_bc4768d5_4_k_cu_3fe5fcfd_45394cuda3std3__419piecewise_constructE,@object
	.size		_ZN39_INTERNAL_bc4768d5_4_k_cu_3fe5fcfd_45394cuda3std3__419piecewise_constructE,(_ZN39_INTERNAL_bc4768d5_4_k_cu_3fe5fcfd_45394cuda3std3__45__cpo4cendE - _ZN39_INTERNAL_bc4768d5_4_k_cu_3fe5fcfd_45394cuda3std3__419piecewise_constructE)
_ZN39_INTERNAL_bc4768d5_4_k_cu_3fe5fcfd_45394cuda3std3__419piecewise_constructE:
	.zero		1
	.type		_ZN39_INTERNAL_bc4768d5_4_k_cu_3fe5fcfd_45394cuda3std3__45__cpo4cendE,@object
	.size		_ZN39_INTERNAL_bc4768d5_4_k_cu_3fe5fcfd_45394cuda3std3__45__cpo4cendE,(_ZN39_INTERNAL_bc4768d5_4_k_cu_3fe5fcfd_45394cuda3std6ranges3__45__cpo4swapE - _ZN39_INTERNAL_bc4768d5_4_k_cu_3fe5fcfd_45394cuda3std3__45__cpo4cendE)
_ZN39_INTERNAL_bc4768d5_4_k_cu_3fe5fcfd_45394cuda3std3__45__cpo4cendE:
	.zero		1
	.type		_ZN39_INTERNAL_bc4768d5_4_k_cu_3fe5fcfd_45394cuda3std6ranges3__45__cpo4swapE,@object
	.size		_ZN39_INTERNAL_bc4768d5_4_k_cu_3fe5fcfd_45394cuda3std6ranges3__45__cpo4swapE,(.L_7 - _ZN39_INTERNAL_bc4768d5_4_k_cu_3fe5fcfd_45394cuda3std6ranges3__45__cpo4swapE)
_ZN39_INTERNAL_bc4768d5_4_k_cu_3fe5fcfd_45394cuda3std6ranges3__45__cpo4swapE:
	.zero		1
.L_7:


//--------------------- .nv.constant0._ZN7cutlass13device_kernelINS_4gemm6kernel13GemmUniversalIN4cute5tupleIJiiiiEEENS1_10collective13CollectiveMmaINS1_37MainloopSm90TmaGmmaWarpSpecializedFP8ILi4ENS5_IJNS4_1CILi1EEESB_SB_EEENS1_35KernelTmaWarpSpecializedCooperativeEEENS5_IJNSA_ILi256EEENSA_ILi64EEENSA_ILi128EEEEEENS_12float_e4m3_tENS5_IJlSB_lEEESJ_SK_NS4_8TiledMMAINS4_8MMA_AtomIJNS4_4SM904GMMA30MMA_64x64x32_F32E4M3E4M3_SS_TNILNSO_7ScaleInE1ELSQ_1EEEEEENS4_6LayoutINS5_IJNSA_ILi2EEESB_SB_EEENS5_IJSB_NSA_ILi0EEESW_EEEEENS5_IJNS4_10UnderscoreESZ_SZ_EEEEENS4_13SM90_TMA_LOADENS4_14ComposedLayoutINS4_7SwizzleILi3ELi4ELi3EEENS4_18smem_ptr_flag_bitsILi8EEENST_INS5_IJNSA_ILi8EEESH_EEENS5_IJSH_SB_EEEEEEEvNS4_8identityES12_S1C_vS1D_EENS_8epilogue10collective6detail29Sm90TmaWarpSpecializedAdapterINS1G_15DefaultEpilogueISJ_SK_SK_NS1F_6thread17LinearCombinationISJ_Li1EffLNS1K_9ScaleType4KindE0ELNS_15FloatRoundStyleE2ESJ_EENS1_15EpilogueDefaultEEEEEvvEEEEvNT_6ParamsE --------------------------
	.section	.nv.constant0._ZN7cutlass13device_kernelINS_4gemm6kernel13GemmUniversalIN4cute5tupleIJiiiiEEENS1_10collective13CollectiveMmaINS1_37MainloopSm90TmaGmmaWarpSpecializedFP8ILi4ENS5_IJNS4_1CILi1EEESB_SB_EEENS1_35KernelTmaWarpSpecializedCooperativeEEENS5_IJNSA_ILi256EEENSA_ILi64EEENSA_ILi128EEEEEENS_12float_e4m3_tENS5_IJlSB_lEEESJ_SK_NS4_8TiledMMAINS4_8MMA_AtomIJNS4_4SM904GMMA30MMA_64x64x32_F32E4M3E4M3_SS_TNILNSO_7ScaleInE1ELSQ_1EEEEEENS4_6LayoutINS5_IJNSA_ILi2EEESB_SB_EEENS5_IJSB_NSA_ILi0EEESW_EEEEENS5_IJNS4_10UnderscoreESZ_SZ_EEEEENS4_13SM90_TMA_LOADENS4_14ComposedLayoutINS4_7SwizzleILi3ELi4ELi3EEENS4_18smem_ptr_flag_bitsILi8EEENST_INS5_IJNSA_ILi8EEESH_EEENS5_IJSH_SB_EEEEEEEvNS4_8identityES12_S1C_vS1D_EENS_8epilogue10collective6detail29Sm90TmaWarpSpecializedAdapterINS1G_15DefaultEpilogueISJ_SK_SK_NS1F_6thread17LinearCombinationISJ_Li1EffLNS1K_9ScaleType4KindE0ELNS_15FloatRoundStyleE2ESJ_EENS1_15EpilogueDefaultEEEEEvvEEEEvNT_6ParamsE,"a",@progbits
	.sectionflags	@""
	.align	4
.nv.constant0._ZN7cutlass13device_kernelINS_4gemm6kernel13GemmUniversalIN4cute5tupleIJiiiiEEENS1_10collective13CollectiveMmaINS1_37MainloopSm90TmaGmmaWarpSpecializedFP8ILi4ENS5_IJNS4_1CILi1EEESB_SB_EEENS1_35KernelTmaWarpSpecializedCooperativeEEENS5_IJNSA_ILi256EEENSA_ILi64EEENSA_ILi128EEEEEENS_12float_e4m3_tENS5_IJlSB_lEEESJ_SK_NS4_8TiledMMAINS4_8MMA_AtomIJNS4_4SM904GMMA30MMA_64x64x32_F32E4M3E4M3_SS_TNILNSO_7ScaleInE1ELSQ_1EEEEEENS4_6LayoutINS5_IJNSA_ILi2EEESB_SB_EEENS5_IJSB_NSA_ILi0EEESW_EEEEENS5_IJNS4_10UnderscoreESZ_SZ_EEEEENS4_13SM90_TMA_LOADENS4_14ComposedLayoutINS4_7SwizzleILi3ELi4ELi3EEENS4_18smem_ptr_flag_bitsILi8EEENST_INS5_IJNSA_ILi8EEESH_EEENS5_IJSH_SB_EEEEEEEvNS4_8identityES12_S1C_vS1D_EENS_8epilogue10collective6detail29Sm90TmaWarpSpecializedAdapterINS1G_15DefaultEpilogueISJ_SK_SK_NS1F_6thread17LinearCombinationISJ_Li1EffLNS1K_9ScaleType4KindE0ELNS_15FloatRoundStyleE2ESJ_EENS1_15EpilogueDefaultEEEEEvvEEEEvNT_6ParamsE:
	.zero		1664


//--------------------- SYMBOLS --------------------------

	.type		.nv.reservedSmem.offset0,@object
	.size		.nv.reservedSmem.offset0,0x4
